	.target	sm_100a

	.elftype	@"ET_EXEC"


//--------------------- .note.nv.tkinfo           --------------------------
	.section	.note.nv.tkinfo,"",@"SHT_NOTE"
	.sectionflags	@"SHF_NOTE_NV_TKINFO"
	.tkinfo
        /*0018*/ 	.word	0x00000002
        /*0030*/ 	.string	""
        /*0030*/ 	.string	"ptxas"
        /*0030*/ 	.string	"Cuda compilation tools, release 13.0, V13.0.88"
        /*0030*/ 	.string	"Build cuda_13.0.r13.0/compiler.36424714_0"
        /*0030*/ 	.string	"-arch sm_100a -m 64 "



//--------------------- .note.nv.cuinfo           --------------------------
	.section	.note.nv.cuinfo,"",@"SHT_NOTE"
	.sectionflags	@"SHF_NOTE_NV_CUINFO"
        /*0018*/ 	.short	0x0002
        /*001a*/ 	.short	0x0064
        /*001c*/ 	.short	0x0082
	.zero		2


//--------------------- .nv.info                  --------------------------
	.section	.nv.info,"",@"SHT_CUDA_INFO"
	.align	4


	//----- nvinfo : EIATTR_REGCOUNT
	.align		4
        /*0000*/ 	.byte	0x04, 0x2f
        /*0002*/ 	.short	(.L_16 - .L_15)
	.align		4
.L_15:
        /*0004*/ 	.word	index@(_ZN7cutlass13device_kernelINS_4gemm6kernel13GemmUniversalIN4cute5tupleIJiiiiEEENS1_10collective13CollectiveMmaINS1_35MainloopSm100TmaUmmaWarpSpecializedILi12ELi2ELi4ENS5_IJNS4_1CILi2EEENSA_ILi1EEESC_EEEEENS5_IJNSA_ILi64EEENSA_ILi80EEENSA_ILi128EEEEEEaNS5_IJlSC_lEEEaSJ_NS4_8TiledMMAINS4_8MMA_AtomIJNS4_15SM100_MMA_S8_SSIaaiLi64ELi80ELNS4_4UMMA5MajorE0ELSO_0ELNSN_8SaturateE0EEEEEENS4_6LayoutINS5_IJSC_SC_SC_EEENS5_IJNSA_ILi0EEESU_SU_EEEEENS5_IJNS4_10UnderscoreESX_SX_EEEEENS4_13SM90_TMA_LOADENS4_14ComposedLayoutINS4_7SwizzleILi3ELi4ELi3EEENS4_18smem_ptr_flag_bitsILi8EEENSS_INS5_IJNSA_ILi8EEESH_EEENS5_IJSH_SC_EEEEEEEvNS4_8identityENS4_23SM90_TMA_LOAD_MULTICASTES1A_vS1B_EENS_8epilogue10collective18CollectiveEpilogueINS1E_23Sm100TmaWarpSpecializedILi1ELi1ELi40ELb0ELb0EEEJSI_NS5_IJNSS_ISF_SC_EENSS_ISG_SC_EEEEEaSJ_aSJ_NS1E_6fusion15FusionCallbacksIS1I_NS1M_17LinearCombinationIaiaiLNS_15FloatRoundStyleE2EEESI_S1L_JEEENS4_5SM1004TMEM4LOAD25SM100_TMEM_LOAD_16dp32b8xES10_NS11_INS12_ILi0ELi4ELi3EEES15_NSS_INS5_IJS16_NSA_ILi16EEEEEENS5_IJS1X_SC_EEEEEEENS4_39AutoVectorizingCopyWithAssumedAlignmentILi128EEENS4_14SM90_TMA_STOREES21_S23_S23_EEEvvEEEEvNT_6ParamsE)
        /*0008*/ 	.word	0x0000006e


	//----- nvinfo : EIATTR_FRAME_SIZE
	.align		4
.L_16:
        /*000c*/ 	.byte	0x04, 0x11
        /*000e*/ 	.short	(.L_18 - .L_17)
	.align		4
.L_17:
        /*0010*/ 	.word	index@($__internal_2_$__cuda_sm10x_tcgen05_guardrail_trap_unallocated_columns_being_dealloced)
        /*0014*/ 	.word	0x00000000


	//----- nvinfo : EIATTR_FRAME_SIZE
	.align		4
.L_18:
        /*0018*/ 	.byte	0x04, 0x11
        /*001a*/ 	.short	(.L_20 - .L_19)
	.align		4
.L_19:
        /*001c*/ 	.word	index@($__internal_1_$__cuda_sm10x_tcgen05_guardrail_trap_phase_invalid_during_alloc)
        /*0020*/ 	.word	0x00000000


	//----- nvinfo : EIATTR_FRAME_SIZE
	.align		4
.L_20:
        /*0024*/ 	.byte	0x04, 0x11
        /*0026*/ 	.short	(.L_22 - .L_21)
	.align		4
.L_21:
        /*0028*/ 	.word	index@($__internal_0_$__cuda_sm10x_tcgen05_guardrail_trap_col_being_dealloced_not_returned_by_alloc)
        /*002c*/ 	.word	0x00000000


	//----- nvinfo : EIATTR_FRAME_SIZE
	.align		4
.L_22:
        /*0030*/ 	.byte	0x04, 0x11
        /*0032*/ 	.short	(.L_24 - .L_23)
	.align		4
.L_23:
        /*0034*/ 	.word	index@(_ZN7cutlass13device_kernelINS_4gemm6kernel13GemmUniversalIN4cute5tupleIJiiiiEEENS1_10collective13CollectiveMmaINS1_35MainloopSm100TmaUmmaWarpSpecializedILi12ELi2ELi4ENS5_IJNS4_1CILi2EEENSA_ILi1EEESC_EEEEENS5_IJNSA_ILi64EEENSA_ILi80EEENSA_ILi128EEEEEEaNS5_IJlSC_lEEEaSJ_NS4_8TiledMMAINS4_8MMA_AtomIJNS4_15SM100_MMA_S8_SSIaaiLi64ELi80ELNS4_4UMMA5MajorE0ELSO_0ELNSN_8SaturateE0EEEEEENS4_6LayoutINS5_IJSC_SC_SC_EEENS5_IJNSA_ILi0EEESU_SU_EEEEENS5_IJNS4_10UnderscoreESX_SX_EEEEENS4_13SM90_TMA_LOADENS4_14ComposedLayoutINS4_7SwizzleILi3ELi4ELi3EEENS4_18smem_ptr_flag_bitsILi8EEENSS_INS5_IJNSA_ILi8EEESH_EEENS5_IJSH_SC_EEEEEEEvNS4_8identityENS4_23SM90_TMA_LOAD_MULTICASTES1A_vS1B_EENS_8epilogue10collective18CollectiveEpilogueINS1E_23Sm100TmaWarpSpecializedILi1ELi1ELi40ELb0ELb0EEEJSI_NS5_IJNSS_ISF_SC_EENSS_ISG_SC_EEEEEaSJ_aSJ_NS1E_6fusion15FusionCallbacksIS1I_NS1M_17LinearCombinationIaiaiLNS_15FloatRoundStyleE2EEESI_S1L_JEEENS4_5SM1004TMEM4LOAD25SM100_TMEM_LOAD_16dp32b8xES10_NS11_INS12_ILi0ELi4ELi3EEES15_NSS_INS5_IJS16_NSA_ILi16EEEEEENS5_IJS1X_SC_EEEEEEENS4_39AutoVectorizingCopyWithAssumedAlignmentILi128EEENS4_14SM90_TMA_STOREES21_S23_S23_EEEvvEEEEvNT_6ParamsE)
        /*0038*/ 	.word	0x00000000


	//----- nvinfo : EIATTR_MIN_STACK_SIZE
	.align		4
.L_24:
        /*003c*/ 	.byte	0x04, 0x12
        /*003e*/ 	.short	(.L_26 - .L_25)
	.align		4
.L_25:
        /*0040*/ 	.word	index@(_ZN7cutlass13device_kernelINS_4gemm6kernel13GemmUniversalIN4cute5tupleIJiiiiEEENS1_10collective13CollectiveMmaINS1_35MainloopSm100TmaUmmaWarpSpecializedILi12ELi2ELi4ENS5_IJNS4_1CILi2EEENSA_ILi1EEESC_EEEEENS5_IJNSA_ILi64EEENSA_ILi80EEENSA_ILi128EEEEEEaNS5_IJlSC_lEEEaSJ_NS4_8TiledMMAINS4_8MMA_AtomIJNS4_15SM100_MMA_S8_SSIaaiLi64ELi80ELNS4_4UMMA5MajorE0ELSO_0ELNSN_8SaturateE0EEEEEENS4_6LayoutINS5_IJSC_SC_SC_EEENS5_IJNSA_ILi0EEESU_SU_EEEEENS5_IJNS4_10UnderscoreESX_SX_EEEEENS4_13SM90_TMA_LOADENS4_14ComposedLayoutINS4_7SwizzleILi3ELi4ELi3EEENS4_18smem_ptr_flag_bitsILi8EEENSS_INS5_IJNSA_ILi8EEESH_EEENS5_IJSH_SC_EEEEEEEvNS4_8identityENS4_23SM90_TMA_LOAD_MULTICASTES1A_vS1B_EENS_8epilogue10collective18CollectiveEpilogueINS1E_23Sm100TmaWarpSpecializedILi1ELi1ELi40ELb0ELb0EEEJSI_NS5_IJNSS_ISF_SC_EENSS_ISG_SC_EEEEEaSJ_aSJ_NS1E_6fusion15FusionCallbacksIS1I_NS1M_17LinearCombinationIaiaiLNS_15FloatRoundStyleE2EEESI_S1L_JEEENS4_5SM1004TMEM4LOAD25SM100_TMEM_LOAD_16dp32b8xES10_NS11_INS12_ILi0ELi4ELi3EEES15_NSS_INS5_IJS16_NSA_ILi16EEEEEENS5_IJS1X_SC_EEEEEEENS4_39AutoVectorizingCopyWithAssumedAlignmentILi128EEENS4_14SM90_TMA_STOREES21_S23_S23_EEEvvEEEEvNT_6ParamsE)
        /*0044*/ 	.word	0x00000000
.L_26:


//--------------------- .nv.compat                --------------------------
	.section	.nv.compat,"",@"SHT_CUDA_COMPAT_INFO"
	.align	4
        /*0000*/ 	.byte	0x02, 0x09, 0x01, 0x00, 0x02, 0x02, 0x03, 0x00, 0x02, 0x05, 0x06, 0x00, 0x03, 0x07, 0x01, 0x01
        /*0010*/ 	.byte	0x02, 0x03, 0x01, 0x00, 0x02, 0x06, 0x01, 0x00, 0x04, 0x0b, 0x08, 0x00, 0x01, 0x00, 0x00, 0x00
        /*0020*/ 	.byte	0x00, 0x00, 0x00, 0x00


//--------------------- .nv.info._ZN7cutlass13device_kernelINS_4gemm6kernel13GemmUniversalIN4cute5tupleIJiiiiEEENS1_10collective13CollectiveMmaINS1_35MainloopSm100TmaUmmaWarpSpecializedILi12ELi2ELi4ENS5_IJNS4_1CILi2EEENSA_ILi1EEESC_EEEEENS5_IJNSA_ILi64EEENSA_ILi80EEENSA_ILi128EEEEEEaNS5_IJlSC_lEEEaSJ_NS4_8TiledMMAINS4_8MMA_AtomIJNS4_15SM100_MMA_S8_SSIaaiLi64ELi80ELNS4_4UMMA5MajorE0ELSO_0ELNSN_8SaturateE0EEEEEENS4_6LayoutINS5_IJSC_SC_SC_EEENS5_IJNSA_ILi0EEESU_SU_EEEEENS5_IJNS4_10UnderscoreESX_SX_EEEEENS4_13SM90_TMA_LOADENS4_14ComposedLayoutINS4_7SwizzleILi3ELi4ELi3EEENS4_18smem_ptr_flag_bitsILi8EEENSS_INS5_IJNSA_ILi8EEESH_EEENS5_IJSH_SC_EEEEEEEvNS4_8identityENS4_23SM90_TMA_LOAD_MULTICASTES1A_vS1B_EENS_8epilogue10collective18CollectiveEpilogueINS1E_23Sm100TmaWarpSpecializedILi1ELi1ELi40ELb0ELb0EEEJSI_NS5_IJNSS_ISF_SC_EENSS_ISG_SC_EEEEEaSJ_aSJ_NS1E_6fusion15FusionCallbacksIS1I_NS1M_17LinearCombinationIaiaiLNS_15FloatRoundStyleE2EEESI_S1L_JEEENS4_5SM1004TMEM4LOAD25SM100_TMEM_LOAD_16dp32b8xES10_NS11_INS12_ILi0ELi4ELi3EEES15_NSS_INS5_IJS16_NSA_ILi16EEEEEENS5_IJS1X_SC_EEEEEEENS4_39AutoVectorizingCopyWithAssumedAlignmentILi128EEENS4_14SM90_TMA_STOREES21_S23_S23_EEEvvEEEEvNT_6ParamsE --------------------------
	.section	.nv.info._ZN7cutlass13device_kernelINS_4gemm6kernel13GemmUniversalIN4cute5tupleIJiiiiEEENS1_10collective13CollectiveMmaINS1_35MainloopSm100TmaUmmaWarpSpecializedILi12ELi2ELi4ENS5_IJNS4_1CILi2EEENSA_ILi1EEESC_EEEEENS5_IJNSA_ILi64EEENSA_ILi80EEENSA_ILi128EEEEEEaNS5_IJlSC_lEEEaSJ_NS4_8TiledMMAINS4_8MMA_AtomIJNS4_15SM100_MMA_S8_SSIaaiLi64ELi80ELNS4_4UMMA5MajorE0ELSO_0ELNSN_8SaturateE0EEEEEENS4_6LayoutINS5_IJSC_SC_SC_EEENS5_IJNSA_ILi0EEESU_SU_EEEEENS5_IJNS4_10UnderscoreESX_SX_EEEEENS4_13SM90_TMA_LOADENS4_14ComposedLayoutINS4_7SwizzleILi3ELi4ELi3EEENS4_18smem_ptr_flag_bitsILi8EEENSS_INS5_IJNSA_ILi8EEESH_EEENS5_IJSH_SC_EEEEEEEvNS4_8identityENS4_23SM90_TMA_LOAD_MULTICASTES1A_vS1B_EENS_8epilogue10collective18CollectiveEpilogueINS1E_23Sm100TmaWarpSpecializedILi1ELi1ELi40ELb0ELb0EEEJSI_NS5_IJNSS_ISF_SC_EENSS_ISG_SC_EEEEEaSJ_aSJ_NS1E_6fusion15FusionCallbacksIS1I_NS1M_17LinearCombinationIaiaiLNS_15FloatRoundStyleE2EEESI_S1L_JEEENS4_5SM1004TMEM4LOAD25SM100_TMEM_LOAD_16dp32b8xES10_NS11_INS12_ILi0ELi4ELi3EEES15_NSS_INS5_IJS16_NSA_ILi16EEEEEENS5_IJS1X_SC_EEEEEEENS4_39AutoVectorizingCopyWithAssumedAlignmentILi128EEENS4_14SM90_TMA_STOREES21_S23_S23_EEEvvEEEEvNT_6ParamsE,"",@"SHT_CUDA_INFO"
	.sectionflags	@""
	.align	4


	//----- nvinfo : EIATTR_CUDA_API_VERSION
	.align		4
        /*0000*/ 	.byte	0x04, 0x37
        /*0002*/ 	.short	(.L_28 - .L_27)
.L_27:
        /*0004*/ 	.word	0x00000082


	//----- nvinfo : EIATTR_KPARAM_INFO
	.align		4
.L_28:
        /*0008*/ 	.byte	0x04, 0x17
        /*000a*/ 	.short	(.L_30 - .L_29)
.L_29:
        /*000c*/ 	.word	0x00000000
        /*0010*/ 	.short	0x0000
        /*0012*/ 	.short	0x0000
        /*0014*/ 	.byte	0x00, 0xf0, 0x01, 0x20


	//----- nvinfo : EIATTR_AT_ENTRY_FRAGMENTS
	.align		4
.L_30:
        /*0018*/ 	.byte	0x04, 0x4f
        /*001a*/ 	.short	(.L_32 - .L_31)


	//   ....[0]....
.L_31:
        /*001c*/ 	.word	0x00000006


	//----- nvinfo : EIATTR_RESERVED_SMEM_USED
	.align		4
.L_32:
        /*0020*/ 	.byte	0x01, 0x41
	.zero		2


	//----- nvinfo : EIATTR_SPARSE_MMA_MASK
	.align		4
        /*0024*/ 	.byte	0x03, 0x50
        /*0026*/ 	.short	0x0000


	//----- nvinfo : EIATTR_TCGEN05_1CTA_USED
	.align		4
        /*0028*/ 	.byte	0x01, 0x51
	.zero		2


	//----- nvinfo : EIATTR_MAXREG_COUNT
	.align		4
        /*002c*/ 	.byte	0x03, 0x1b
        /*002e*/ 	.short	0x00ff


	//----- nvinfo : EIATTR_NUM_BARRIERS
	.align		4
        /*0030*/ 	.byte	0x02, 0x4c
        /*0032*/ 	.byte	0x07
	.zero		1


	//----- nvinfo : EIATTR_EXTERNS
	.align		4
        /*0034*/ 	.byte	0x04, 0x0f
        /*0036*/ 	.short	(.L_34 - .L_33)


	//   ....[0]....
	.align		4
.L_33:
        /*0038*/ 	.word	index@(__assertfail)


	//----- nvinfo : EIATTR_MERCURY_ISA_VERSION
	.align		4
.L_34:
        /*003c*/ 	.byte	0x03, 0x5f
        /*003e*/ 	.short	0x0101


	//----- nvinfo : EIATTR_INT_WARP_WIDE_INSTR_OFFSETS
	.align		4
        /*0040*/ 	.byte	0x04, 0x31
        /*0042*/ 	.short	(.L_36 - .L_35)


	//   ....[0]....
.L_35:
        /*0044*/ 	.word	0x000041d0


	//   ....[1]....
        /*0048*/ 	.word	0x000041f0


	//   ....[2]....
        /*004c*/ 	.word	0x00004220


	//   ....[3]....
        /*0050*/ 	.word	0x00004e10


	//   ....[4]....
        /*0054*/ 	.word	0x00004e20


	//   ....[5]....
        /*0058*/ 	.word	0x00005010


	//   ....[6]....
        /*005c*/ 	.word	0x00005030


	//   ....[7]....
        /*0060*/ 	.word	0x00005090


	//   ....[8]....
        /*0064*/ 	.word	0x000050b0


	//----- nvinfo : EIATTR_COOP_GROUP_MASK_REGIDS
	.align		4
.L_36:
        /*0068*/ 	.byte	0x04, 0x29
        /*006a*/ 	.short	(.L_38 - .L_37)


	//   ....[0]....
.L_37:
        /*006c*/ 	.word	0xffffffff


	//   ....[1]....
        /*0070*/ 	.word	0xffffffff


	//   ....[2]....
        /*0074*/ 	.word	0xffffffff


	//   ....[3]....
        /*0078*/ 	.word	0xffffffff


	//   ....[4]....
        /*007c*/ 	.word	0xffffffff


	//   ....[5]....
        /*0080*/ 	.word	0xffffffff


	//   ....[6]....
        /*0084*/ 	.word	0xffffffff


	//   ....[7]....
        /*0088*/ 	.word	0xffffffff


	//   ....[8]....
        /*008c*/ 	.word	0xffffffff


	//   ....[9]....
        /*0090*/ 	.word	0xffffffff


	//   ....[10]....
        /*0094*/ 	.word	0xffffffff


	//   ....[11]....
        /*0098*/ 	.word	0xffffffff


	//   ....[12]....
        /*009c*/ 	.word	0xffffffff


	//   ....[13]....
        /*00a0*/ 	.word	0xffffffff


	//----- nvinfo : EIATTR_COOP_GROUP_INSTR_OFFSETS
	.align		4
.L_38:
        /*00a4*/ 	.byte	0x04, 0x28
        /*00a6*/ 	.short	(.L_40 - .L_39)


	//   ....[0]....
.L_39:
        /*00a8*/ 	.word	0x00000080


	//   ....[1]....
        /*00ac*/ 	.word	0x000004d0


	//   ....[2]....
        /*00b0*/ 	.word	0x00000790


	//   ....[3]....
        /*00b4*/ 	.word	0x000008d0


	//   ....[4]....
        /*00b8*/ 	.word	0x000009d0


	//   ....[5]....
        /*00bc*/ 	.word	0x00000b40


	//   ....[6]....
        /*00c0*/ 	.word	0x00000ce0


	//   ....[7]....
        /*00c4*/ 	.word	0x00000ea0


	//   ....[8]....
        /*00c8*/ 	.word	0x000020a0


	//   ....[9]....
        /*00cc*/ 	.word	0x000033d0


	//   ....[10]....
        /*00d0*/ 	.word	0x000035e0


	//   ....[11]....
        /*00d4*/ 	.word	0x00003610


	//   ....[12]....
        /*00d8*/ 	.word	0x000040b0


	//   ....[13]....
        /*00dc*/ 	.word	0x000042e0


	//----- nvinfo : EIATTR_VRC_CTA_INIT_COUNT
	.align		4
.L_40:
        /*00e0*/ 	.byte	0x02, 0x4a
        /*00e2*/ 	.byte	0x80
	.zero		1


	//----- nvinfo : EIATTR_SYSCALL_OFFSETS
	.align		4
        /*00e4*/ 	.byte	0x04, 0x46
        /*00e6*/ 	.short	(.L_42 - .L_41)


	//   ....[0]....
.L_41:
        /*00e8*/ 	.word	0x000061e0


	//   ....[1]....
        /*00ec*/ 	.word	0x00006360


	//   ....[2]....
        /*00f0*/ 	.word	0x000064e0


	//   ....[3]....
        /*00f4*/ 	.word	0x00006660


	//   ....[4]....
        /*00f8*/ 	.word	0x000067e0


	//----- nvinfo : EIATTR_MBARRIER_INSTR_OFFSETS
	.align		4
.L_42:
        /*00fc*/ 	.byte	0x04, 0x39
        /*00fe*/ 	.short	(.L_44 - .L_43)


	//   ....[0]....
.L_43:
        /*0100*/ 	.word	0x000005f0
        /*0104*/ 	.word	0x000000ff
        /*0108*/ 	.word	0x00000000
        /*010c*/ 	.short	0x0100
        /*010e*/ 	.byte	0x04
	.zero		1


	//   ....[1]....
        /*0110*/ 	.word	0x00000600
        /*0114*/ 	.word	0x000000ff
        /*0118*/ 	.word	0x00000060
        /*011c*/ 	.short	0x0100
        /*011e*/ 	.byte	0x04
	.zero		1


	//   ....[2]....
        /*0120*/ 	.word	0x00000610
        /*0124*/ 	.word	0x000000ff
        /*0128*/ 	.word	0x00000008
        /*012c*/ 	.short	0x0100
        /*012e*/ 	.byte	0x04
	.zero		1


	//   ....[3]....
        /*0130*/ 	.word	0x00000620
        /*0134*/ 	.word	0x000000ff
        /*0138*/ 	.word	0x00000068
        /*013c*/ 	.short	0x0100
        /*013e*/ 	.byte	0x04
	.zero		1


	//   ....[4]....
        /*0140*/ 	.word	0x00000630
        /*0144*/ 	.word	0x000000ff
        /*0148*/ 	.word	0x00000010
        /*014c*/ 	.short	0x0100
        /*014e*/ 	.byte	0x04
	.zero		1


	//   ....[5]....
        /*0150*/ 	.word	0x00000640
        /*0154*/ 	.word	0x000000ff
        /*0158*/ 	.word	0x00000070
        /*015c*/ 	.short	0x0100
        /*015e*/ 	.byte	0x04
	.zero		1


	//   ....[6]....
        /*0160*/ 	.word	0x00000650
        /*0164*/ 	.word	0x000000ff
        /*0168*/ 	.word	0x00000018
        /*016c*/ 	.short	0x0100
        /*016e*/ 	.byte	0x04
	.zero		1


	//   ....[7]....
        /*0170*/ 	.word	0x00000660
        /*0174*/ 	.word	0x000000ff
        /*0178*/ 	.word	0x00000078
        /*017c*/ 	.short	0x0100
        /*017e*/ 	.byte	0x04
	.zero		1


	//   ....[8]....
        /*0180*/ 	.word	0x00000670
        /*0184*/ 	.word	0x000000ff
        /*0188*/ 	.word	0x00000020
        /*018c*/ 	.short	0x0100
        /*018e*/ 	.byte	0x04
	.zero		1


	//   ....[9]....
        /*0190*/ 	.word	0x00000680
        /*0194*/ 	.word	0x000000ff
        /*0198*/ 	.word	0x00000080
        /*019c*/ 	.short	0x0100
        /*019e*/ 	.byte	0x04
	.zero		1


	//   ....[10]....
        /*01a0*/ 	.word	0x00000690
        /*01a4*/ 	.word	0x000000ff
        /*01a8*/ 	.word	0x00000028
        /*01ac*/ 	.short	0x0100
        /*01ae*/ 	.byte	0x04
	.zero		1


	//   ....[11]....
        /*01b0*/ 	.word	0x000006a0
        /*01b4*/ 	.word	0x000000ff
        /*01b8*/ 	.word	0x00000088
        /*01bc*/ 	.short	0x0100
        /*01be*/ 	.byte	0x04
	.zero		1


	//   ....[12]....
        /*01c0*/ 	.word	0x000006b0
        /*01c4*/ 	.word	0x000000ff
        /*01c8*/ 	.word	0x00000030
        /*01cc*/ 	.short	0x0100
        /*01ce*/ 	.byte	0x04
	.zero		1


	//   ....[13]....
        /*01d0*/ 	.word	0x000006c0
        /*01d4*/ 	.word	0x000000ff
        /*01d8*/ 	.word	0x00000090
        /*01dc*/ 	.short	0x0100
        /*01de*/ 	.byte	0x04
	.zero		1


	//   ....[14]....
        /*01e0*/ 	.word	0x000006d0
        /*01e4*/ 	.word	0x000000ff
        /*01e8*/ 	.word	0x00000038
        /*01ec*/ 	.short	0x0100
        /*01ee*/ 	.byte	0x04
	.zero		1


	//   ....[15]....
        /*01f0*/ 	.word	0x000006e0
        /*01f4*/ 	.word	0x000000ff
        /*01f8*/ 	.word	0x00000098
        /*01fc*/ 	.short	0x0100
        /*01fe*/ 	.byte	0x04
	.zero		1


	//   ....[16]....
        /*0200*/ 	.word	0x000006f0
        /*0204*/ 	.word	0x000000ff
        /*0208*/ 	.word	0x00000040
        /*020c*/ 	.short	0x0100
        /*020e*/ 	.byte	0x04
	.zero		1


	//   ....[17]....
        /*0210*/ 	.word	0x00000700
        /*0214*/ 	.word	0x000000ff
        /*0218*/ 	.word	0x000000a0
        /*021c*/ 	.short	0x0100
        /*021e*/ 	.byte	0x04
	.zero		1


	//   ....[18]....
        /*0220*/ 	.word	0x00000710
        /*0224*/ 	.word	0x000000ff
        /*0228*/ 	.word	0x00000048
        /*022c*/ 	.short	0x0100
        /*022e*/ 	.byte	0x04
	.zero		1


	//   ....[19]....
        /*0230*/ 	.word	0x00000720
        /*0234*/ 	.word	0x000000ff
        /*0238*/ 	.word	0x000000a8
        /*023c*/ 	.short	0x0100
        /*023e*/ 	.byte	0x04
	.zero		1


	//   ....[20]....
        /*0240*/ 	.word	0x00000730
        /*0244*/ 	.word	0x000000ff
        /*0248*/ 	.word	0x00000050
        /*024c*/ 	.short	0x0100
        /*024e*/ 	.byte	0x04
	.zero		1


	//   ....[21]....
        /*0250*/ 	.word	0x00000740
        /*0254*/ 	.word	0x000000ff
        /*0258*/ 	.word	0x000000b0
        /*025c*/ 	.short	0x0100
        /*025e*/ 	.byte	0x04
	.zero		1


	//   ....[22]....
        /*0260*/ 	.word	0x00000750
        /*0264*/ 	.word	0x000000ff
        /*0268*/ 	.word	0x00000058
        /*026c*/ 	.short	0x0100
        /*026e*/ 	.byte	0x04
	.zero		1


	//   ....[23]....
        /*0270*/ 	.word	0x00000760
        /*0274*/ 	.word	0x000000ff
        /*0278*/ 	.word	0x000000b8
        /*027c*/ 	.short	0x0100
        /*027e*/ 	.byte	0x04
	.zero		1


	//   ....[24]....
        /*0280*/ 	.word	0x000008a0
        /*0284*/ 	.word	0x000000ff
        /*0288*/ 	.word	0x000000c0
        /*028c*/ 	.short	0x0100
        /*028e*/ 	.byte	0x04
	.zero		1


	//   ....[25]....
        /*0290*/ 	.word	0x000008b0
        /*0294*/ 	.word	0x000000ff
        /*0298*/ 	.word	0x000000c8
        /*029c*/ 	.short	0x0100
        /*029e*/ 	.byte	0x04
	.zero		1


	//   ....[26]....
        /*02a0*/ 	.word	0x000009a0
        /*02a4*/ 	.word	0x000000ff
        /*02a8*/ 	.word	0x000000d0
        /*02ac*/ 	.short	0x0100
        /*02ae*/ 	.byte	0x04
	.zero		1


	//   ....[27]....
        /*02b0*/ 	.word	0x000009b0
        /*02b4*/ 	.word	0x000000ff
        /*02b8*/ 	.word	0x000000d8
        /*02bc*/ 	.short	0x0100
        /*02be*/ 	.byte	0x04
	.zero		1


	//   ....[28]....
        /*02c0*/ 	.word	0x00000af0
        /*02c4*/ 	.word	0x000000ff
        /*02c8*/ 	.word	0x000000e0
        /*02cc*/ 	.short	0x0100
        /*02ce*/ 	.byte	0x04
	.zero		1


	//   ....[29]....
        /*02d0*/ 	.word	0x00000b00
        /*02d4*/ 	.word	0x000000ff
        /*02d8*/ 	.word	0x000000f0
        /*02dc*/ 	.short	0x0100
        /*02de*/ 	.byte	0x04
	.zero		1


	//   ....[30]....
        /*02e0*/ 	.word	0x00000b10
        /*02e4*/ 	.word	0x000000ff
        /*02e8*/ 	.word	0x000000e8
        /*02ec*/ 	.short	0x0100
        /*02ee*/ 	.byte	0x04
	.zero		1


	//   ....[31]....
        /*02f0*/ 	.word	0x00000b20
        /*02f4*/ 	.word	0x000000ff
        /*02f8*/ 	.word	0x000000f8
        /*02fc*/ 	.short	0x0100
        /*02fe*/ 	.byte	0x04
	.zero		1


	//   ....[32]....
        /*0300*/ 	.word	0x00000c50
        /*0304*/ 	.word	0x000000ff
        /*0308*/ 	.word	0x00000100
        /*030c*/ 	.short	0x0100
        /*030e*/ 	.byte	0x04
	.zero		1


	//   ....[33]....
        /*0310*/ 	.word	0x00000c60
        /*0314*/ 	.word	0x000000ff
        /*0318*/ 	.word	0x00000120
        /*031c*/ 	.short	0x0100
        /*031e*/ 	.byte	0x04
	.zero		1


	//   ....[34]....
        /*0320*/ 	.word	0x00000c70
        /*0324*/ 	.word	0x000000ff
        /*0328*/ 	.word	0x00000108
        /*032c*/ 	.short	0x0100
        /*032e*/ 	.byte	0x04
	.zero		1


	//   ....[35]....
        /*0330*/ 	.word	0x00000c80
        /*0334*/ 	.word	0x000000ff
        /*0338*/ 	.word	0x00000128
        /*033c*/ 	.short	0x0100
        /*033e*/ 	.byte	0x04
	.zero		1


	//   ....[36]....
        /*0340*/ 	.word	0x00000c90
        /*0344*/ 	.word	0x000000ff
        /*0348*/ 	.word	0x00000110
        /*034c*/ 	.short	0x0100
        /*034e*/ 	.byte	0x04
	.zero		1


	//   ....[37]....
        /*0350*/ 	.word	0x00000ca0
        /*0354*/ 	.word	0x000000ff
        /*0358*/ 	.word	0x00000130
        /*035c*/ 	.short	0x0100
        /*035e*/ 	.byte	0x04
	.zero		1


	//   ....[38]....
        /*0360*/ 	.word	0x00000cb0
        /*0364*/ 	.word	0x000000ff
        /*0368*/ 	.word	0x00000118
        /*036c*/ 	.short	0x0100
        /*036e*/ 	.byte	0x04
	.zero		1


	//   ....[39]....
        /*0370*/ 	.word	0x00000cc0
        /*0374*/ 	.word	0x000000ff
        /*0378*/ 	.word	0x00000138
        /*037c*/ 	.short	0x0100
        /*037e*/ 	.byte	0x04
	.zero		1


	//   ....[40]....
        /*0380*/ 	.word	0x00000db0
        /*0384*/ 	.word	0x000000ff
        /*0388*/ 	.word	0x00000140
        /*038c*/ 	.short	0x0100
        /*038e*/ 	.byte	0x04
	.zero		1


	//   ....[41]....
        /*0390*/ 	.word	0x00000dc0
        /*0394*/ 	.word	0x000000ff
        /*0398*/ 	.word	0x00000150
        /*039c*/ 	.short	0x0100
        /*039e*/ 	.byte	0x04
	.zero		1


	//   ....[42]....
        /*03a0*/ 	.word	0x00000dd0
        /*03a4*/ 	.word	0x000000ff
        /*03a8*/ 	.word	0x00000148
        /*03ac*/ 	.short	0x0100
        /*03ae*/ 	.byte	0x04
	.zero		1


	//   ....[43]....
        /*03b0*/ 	.word	0x00000de0
        /*03b4*/ 	.word	0x000000ff
        /*03b8*/ 	.word	0x00000158
        /*03bc*/ 	.short	0x0100
        /*03be*/ 	.byte	0x04
	.zero		1


	//   ....[44]....
        /*03c0*/ 	.word	0x00001920
        /*03c4*/ 	.word	0x00000003
        /*03c8*/ 	.word	0x00000150
        /*03cc*/ 	.short	0x010a
        /*03ce*/ 	.byte	0xff
	.zero		1


	//   ....[45]....
        /*03d0*/ 	.word	0x00001950
        /*03d4*/ 	.word	0x00000003
        /*03d8*/ 	.word	0x00000140
        /*03dc*/ 	.short	0x0101
        /*03de*/ 	.byte	0xff
	.zero		1


	//   ....[46]....
        /*03e0*/ 	.word	0x00001a20
        /*03e4*/ 	.word	0x000000ff
        /*03e8*/ 	.word	0x00000060
        /*03ec*/ 	.short	0x010a
        /*03ee*/ 	.byte	0x05
	.zero		1


	//   ....[47]....
        /*03f0*/ 	.word	0x00001aa0
        /*03f4*/ 	.word	0x000000ff
        /*03f8*/ 	.word	0x00000060
        /*03fc*/ 	.short	0x010a
        /*03fe*/ 	.byte	0x21
	.zero		1


	//   ....[48]....
        /*0400*/ 	.word	0x00001c30
        /*0404*/ 	.word	0x000000ff
        /*0408*/ 	.word	0x00000060
        /*040c*/ 	.short	0x010a
        /*040e*/ 	.byte	0x08
	.zero		1


	//   ....[49]....
        /*0410*/ 	.word	0x00001d50
        /*0414*/ 	.word	0x000000ff
        /*0418*/ 	.word	0x000000d8
        /*041c*/ 	.short	0x0101
        /*041e*/ 	.byte	0x07
	.zero		1


	//   ....[50]....
        /*0420*/ 	.word	0x00001d70
        /*0424*/ 	.word	0x000000ff
        /*0428*/ 	.word	0x00000060
        /*042c*/ 	.short	0x010a
        /*042e*/ 	.byte	0x05
	.zero		1


	//   ....[51]....
        /*0430*/ 	.word	0x00001df0
        /*0434*/ 	.word	0x000000ff
        /*0438*/ 	.word	0x00000060
        /*043c*/ 	.short	0x010a
        /*043e*/ 	.byte	0x11
	.zero		1


	//   ....[52]....
        /*0440*/ 	.word	0x00001f80
        /*0444*/ 	.word	0x000000ff
        /*0448*/ 	.word	0x00000060
        /*044c*/ 	.short	0x010a
        /*044e*/ 	.byte	0x08
	.zero		1


	//   ....[53]....
        /*0450*/ 	.word	0x000020d0
        /*0454*/ 	.word	0x00000003
        /*0458*/ 	.word	0x000000e0
        /*045c*/ 	.short	0x010a
        /*045e*/ 	.byte	0xff
	.zero		1


	//   ....[54]....
        /*0460*/ 	.word	0x00002220
        /*0464*/ 	.word	0x00000000
        /*0468*/ 	.word	0x00000000
        /*046c*/ 	.short	0x0101
        /*046e*/ 	.byte	0xff
	.zero		1


	//   ....[55]....
        /*0470*/ 	.word	0x000027d0
        /*0474*/ 	.word	0x000000ff
        /*0478*/ 	.word	0x00000000
        /*047c*/ 	.short	0x010a
        /*047e*/ 	.byte	0x04
	.zero		1


	//   ....[56]....
        /*0480*/ 	.word	0x00002860
        /*0484*/ 	.word	0x000000ff
        /*0488*/ 	.word	0x00000000
        /*048c*/ 	.short	0x010a
        /*048e*/ 	.byte	0x05
	.zero		1


	//   ....[57]....
        /*0490*/ 	.word	0x000028f0
        /*0494*/ 	.word	0x000000ff
        /*0498*/ 	.word	0x00000000
        /*049c*/ 	.short	0x010a
        /*049e*/ 	.byte	0x05
	.zero		1


	//   ....[58]....
        /*04a0*/ 	.word	0x00002980
        /*04a4*/ 	.word	0x000000ff
        /*04a8*/ 	.word	0x00000000
        /*04ac*/ 	.short	0x010a
        /*04ae*/ 	.byte	0x05
	.zero		1


	//   ....[59]....
        /*04b0*/ 	.word	0x00002a10
        /*04b4*/ 	.word	0x000000ff
        /*04b8*/ 	.word	0x00000000
        /*04bc*/ 	.short	0x010a
        /*04be*/ 	.byte	0x05
	.zero		1


	//   ....[60]....
        /*04c0*/ 	.word	0x00002aa0
        /*04c4*/ 	.word	0x000000ff
        /*04c8*/ 	.word	0x00000000
        /*04cc*/ 	.short	0x010a
        /*04ce*/ 	.byte	0x05
	.zero		1


	//   ....[61]....
        /*04d0*/ 	.word	0x00002b30
        /*04d4*/ 	.word	0x000000ff
        /*04d8*/ 	.word	0x00000000
        /*04dc*/ 	.short	0x010a
        /*04de*/ 	.byte	0x05
	.zero		1


	//   ....[62]....
        /*04e0*/ 	.word	0x00002bc0
        /*04e4*/ 	.word	0x000000ff
        /*04e8*/ 	.word	0x00000000
        /*04ec*/ 	.short	0x010a
        /*04ee*/ 	.byte	0x05
	.zero		1


	//   ....[63]....
        /*04f0*/ 	.word	0x00002c50
        /*04f4*/ 	.word	0x000000ff
        /*04f8*/ 	.word	0x00000000
        /*04fc*/ 	.short	0x010a
        /*04fe*/ 	.byte	0x05
	.zero		1


	//   ....[64]....
        /*0500*/ 	.word	0x00002ce0
        /*0504*/ 	.word	0x000000ff
        /*0508*/ 	.word	0x00000000
        /*050c*/ 	.short	0x010a
        /*050e*/ 	.byte	0x05
	.zero		1


	//   ....[65]....
        /*0510*/ 	.word	0x00002d70
        /*0514*/ 	.word	0x000000ff
        /*0518*/ 	.word	0x00000000
        /*051c*/ 	.short	0x010a
        /*051e*/ 	.byte	0x05
	.zero		1


	//   ....[66]....
        /*0520*/ 	.word	0x00002e10
        /*0524*/ 	.word	0x00000000
        /*0528*/ 	.word	0x00000000
        /*052c*/ 	.short	0x010a
        /*052e*/ 	.byte	0xff
	.zero		1


	//   ....[67]....
        /*0530*/ 	.word	0x00002f30
        /*0534*/ 	.word	0x00000002
        /*0538*/ 	.word	0x00000140
        /*053c*/ 	.short	0x010a
        /*053e*/ 	.byte	0xff
	.zero		1


	//   ....[68]....
        /*0540*/ 	.word	0x00002f90
        /*0544*/ 	.word	0x00000004
        /*0548*/ 	.word	0x00000000
        /*054c*/ 	.short	0x0101
        /*054e*/ 	.byte	0xff
	.zero		1


	//   ....[69]....
        /*0550*/ 	.word	0x00002fb0
        /*0554*/ 	.word	0x000000ff
        /*0558*/ 	.word	0x000000f0
        /*055c*/ 	.short	0x010a
        /*055e*/ 	.byte	0x04
	.zero		1


	//   ....[70]....
        /*0560*/ 	.word	0x000030d0
        /*0564*/ 	.word	0x00000002
        /*0568*/ 	.word	0x000000e0
        /*056c*/ 	.short	0x010a
        /*056e*/ 	.byte	0xff
	.zero		1


	//   ....[71]....
        /*0570*/ 	.word	0x000031e0
        /*0574*/ 	.word	0x00000002
        /*0578*/ 	.word	0x00000000
        /*057c*/ 	.short	0x0101
        /*057e*/ 	.byte	0xff
	.zero		1


	//   ....[72]....
        /*0580*/ 	.word	0x00003270
        /*0584*/ 	.word	0x000000ff
        /*0588*/ 	.word	0x000000f0
        /*058c*/ 	.short	0x0106
        /*058e*/ 	.byte	0x04
	.zero		1


	//   ....[73]....
        /*0590*/ 	.word	0x00003290
        /*0594*/ 	.word	0x000000ff
        /*0598*/ 	.word	0x000000f0
        /*059c*/ 	.short	0x010a
        /*059e*/ 	.byte	0x04
	.zero		1


	//   ....[74]....
        /*05a0*/ 	.word	0x00003320
        /*05a4*/ 	.word	0x000000ff
        /*05a8*/ 	.word	0x000000f0
        /*05ac*/ 	.short	0x0106
        /*05ae*/ 	.byte	0x07
	.zero		1


	//   ....[75]....
        /*05b0*/ 	.word	0x00003360
        /*05b4*/ 	.word	0x00000000
        /*05b8*/ 	.word	0x000000f0
        /*05bc*/ 	.short	0x010a
        /*05be*/ 	.byte	0xff
	.zero		1


	//   ....[76]....
        /*05c0*/ 	.word	0x000038b0
        /*05c4*/ 	.word	0x00000000
        /*05c8*/ 	.word	0x000000e0
        /*05cc*/ 	.short	0x010a
        /*05ce*/ 	.byte	0xff
	.zero		1


	//   ....[77]....
        /*05d0*/ 	.word	0x000039b0
        /*05d4*/ 	.word	0x00000003
        /*05d8*/ 	.word	0x00000000
        /*05dc*/ 	.short	0x0101
        /*05de*/ 	.byte	0xff
	.zero		1


	//   ....[78]....
        /*05e0*/ 	.word	0x000039c0
        /*05e4*/ 	.word	0x000000ff
        /*05e8*/ 	.word	0x00000000
        /*05ec*/ 	.short	0x010a
        /*05ee*/ 	.byte	0x05
	.zero		1


	//   ....[79]....
        /*05f0*/ 	.word	0x00003a40
        /*05f4*/ 	.word	0x000000ff
        /*05f8*/ 	.word	0x00000120
        /*05fc*/ 	.short	0x010a
        /*05fe*/ 	.byte	0x1f
	.zero		1


	//   ....[80]....
        /*0600*/ 	.word	0x00003b10
        /*0604*/ 	.word	0x000000ff
        /*0608*/ 	.word	0x00000000
        /*060c*/ 	.short	0x010a
        /*060e*/ 	.byte	0x07
	.zero		1


	//   ....[81]....
        /*0610*/ 	.word	0x00003c50
        /*0614*/ 	.word	0x000000ff
        /*0618*/ 	.word	0x00000000
        /*061c*/ 	.short	0x010a
        /*061e*/ 	.byte	0x06
	.zero		1


	//   ....[82]....
        /*0620*/ 	.word	0x00003ee0
        /*0624*/ 	.word	0x000000ff
        /*0628*/ 	.word	0x00000000
        /*062c*/ 	.short	0x010a
        /*062e*/ 	.byte	0x04
	.zero		1


	//   ....[83]....
        /*0630*/ 	.word	0x00003f70
        /*0634*/ 	.word	0x000000ff
        /*0638*/ 	.word	0x00000000
        /*063c*/ 	.short	0x010a
        /*063e*/ 	.byte	0x05
	.zero		1


	//   ....[84]....
        /*0640*/ 	.word	0x00004000
        /*0644*/ 	.word	0x000000ff
        /*0648*/ 	.word	0x00000000
        /*064c*/ 	.short	0x010a
        /*064e*/ 	.byte	0x05
	.zero		1


	//   ....[85]....
        /*0650*/ 	.word	0x00004090
        /*0654*/ 	.word	0x000000ff
        /*0658*/ 	.word	0x00000000
        /*065c*/ 	.short	0x010a
        /*065e*/ 	.byte	0x04
	.zero		1


	//   ....[86]....
        /*0660*/ 	.word	0x00004580
        /*0664*/ 	.word	0x00000003
        /*0668*/ 	.word	0x000000e0
        /*066c*/ 	.short	0x010a
        /*066e*/ 	.byte	0xff
	.zero		1


	//   ....[87]....
        /*0670*/ 	.word	0x000046f0
        /*0674*/ 	.word	0x00000000
        /*0678*/ 	.word	0x00000000
        /*067c*/ 	.short	0x0101
        /*067e*/ 	.byte	0xff
	.zero		1


	//   ....[88]....
        /*0680*/ 	.word	0x00004bb0
        /*0684*/ 	.word	0x000000ff
        /*0688*/ 	.word	0x000000d8
        /*068c*/ 	.short	0x010a
        /*068e*/ 	.byte	0x15
	.zero		1


	//   ....[89]....
        /*0690*/ 	.word	0x00004d40
        /*0694*/ 	.word	0x000000ff
        /*0698*/ 	.word	0x000000c8
        /*069c*/ 	.short	0x010a
        /*069e*/ 	.byte	0x15
	.zero		1


	//   ....[90]....
        /*06a0*/ 	.word	0x000050d0
        /*06a4*/ 	.word	0x000000ff
        /*06a8*/ 	.word	0x000000c0
        /*06ac*/ 	.short	0x010b
        /*06ae*/ 	.byte	0x15
	.zero		1


	//   ....[91]....
        /*06b0*/ 	.word	0x000050e0
        /*06b4*/ 	.word	0x000000ff
        /*06b8*/ 	.word	0x00000000
        /*06bc*/ 	.short	0x0101
        /*06be*/ 	.byte	0x32
	.zero		1


	//   ....[92]....
        /*06c0*/ 	.word	0x00005120
        /*06c4*/ 	.word	0x00000000
        /*06c8*/ 	.word	0x000000c8
        /*06cc*/ 	.short	0x010a
        /*06ce*/ 	.byte	0xff
	.zero		1


	//   ....[93]....
        /*06d0*/ 	.word	0x00005390
        /*06d4*/ 	.word	0x00000008
        /*06d8*/ 	.word	0x000000e0
        /*06dc*/ 	.short	0x010a
        /*06de*/ 	.byte	0xff
	.zero		1


	//   ....[94]....
        /*06e0*/ 	.word	0x00005510
        /*06e4*/ 	.word	0x00000000
        /*06e8*/ 	.word	0x00000000
        /*06ec*/ 	.short	0x0101
        /*06ee*/ 	.byte	0xff
	.zero		1


	//   ....[95]....
        /*06f0*/ 	.word	0x00005d60
        /*06f4*/ 	.word	0x000000ff
        /*06f8*/ 	.word	0x000000c0
        /*06fc*/ 	.short	0x010a
        /*06fe*/ 	.byte	0x2e
	.zero		1


	//   ....[96]....
        /*0700*/ 	.word	0x00005d70
        /*0704*/ 	.word	0x000000ff
        /*0708*/ 	.word	0x00000100
        /*070c*/ 	.short	0x010a
        /*070e*/ 	.byte	0x2f
	.zero		1


	//   ....[97]....
        /*0710*/ 	.word	0x00005df0
        /*0714*/ 	.word	0x000000ff
        /*0718*/ 	.word	0x000000c0
        /*071c*/ 	.short	0x010a
        /*071e*/ 	.byte	0x2e
	.zero		1


	//   ....[98]....
        /*0720*/ 	.word	0x00005ff0
        /*0724*/ 	.word	0x000000ff
        /*0728*/ 	.word	0x00000000
        /*072c*/ 	.short	0x0101
        /*072e*/ 	.byte	0x04
	.zero		1


	//   ....[99]....
        /*0730*/ 	.word	0x00006010
        /*0734*/ 	.word	0x000000ff
        /*0738*/ 	.word	0x00000100
        /*073c*/ 	.short	0x010a
        /*073e*/ 	.byte	0x2f
	.zero		1


	//   ....[100]....
        /*0740*/ 	.word	0x000072e0
        /*0744*/ 	.word	0x000000ff
        /*0748*/ 	.word	0x00000000
        /*074c*/ 	.short	0x0101
        /*074e*/ 	.byte	0x04
	.zero		1


	//   ....[101]....
        /*0750*/ 	.word	0x000076f0
        /*0754*/ 	.word	0x00000003
        /*0758*/ 	.word	0x00000150
        /*075c*/ 	.short	0x010a
        /*075e*/ 	.byte	0xff
	.zero		1


	//   ....[102]....
        /*0760*/ 	.word	0x00007750
        /*0764*/ 	.word	0x00000000
        /*0768*/ 	.word	0x00000060
        /*076c*/ 	.short	0x010a
        /*076e*/ 	.byte	0xff
	.zero		1


	//   ....[103]....
        /*0770*/ 	.word	0x000077b0
        /*0774*/ 	.word	0x00000000
        /*0778*/ 	.word	0x00000060
        /*077c*/ 	.short	0x010a
        /*077e*/ 	.byte	0xff
	.zero		1


	//   ....[104]....
        /*0780*/ 	.word	0x00007800
        /*0784*/ 	.word	0x00000003
        /*0788*/ 	.word	0x000000e0
        /*078c*/ 	.short	0x010a
        /*078e*/ 	.byte	0xff
	.zero		1


	//   ....[105]....
        /*0790*/ 	.word	0x00007860
        /*0794*/ 	.word	0x00000000
        /*0798*/ 	.word	0x00000000
        /*079c*/ 	.short	0x010a
        /*079e*/ 	.byte	0xff
	.zero		1


	//   ....[106]....
        /*07a0*/ 	.word	0x000078c0
        /*07a4*/ 	.word	0x00000000
        /*07a8*/ 	.word	0x00000000
        /*07ac*/ 	.short	0x010a
        /*07ae*/ 	.byte	0xff
	.zero		1


	//   ....[107]....
        /*07b0*/ 	.word	0x00007920
        /*07b4*/ 	.word	0x00000000
        /*07b8*/ 	.word	0x00000000
        /*07bc*/ 	.short	0x010a
        /*07be*/ 	.byte	0xff
	.zero		1


	//   ....[108]....
        /*07c0*/ 	.word	0x00007980
        /*07c4*/ 	.word	0x00000000
        /*07c8*/ 	.word	0x00000000
        /*07cc*/ 	.short	0x010a
        /*07ce*/ 	.byte	0xff
	.zero		1


	//   ....[109]....
        /*07d0*/ 	.word	0x000079e0
        /*07d4*/ 	.word	0x00000000
        /*07d8*/ 	.word	0x00000000
        /*07dc*/ 	.short	0x010a
        /*07de*/ 	.byte	0xff
	.zero		1


	//   ....[110]....
        /*07e0*/ 	.word	0x00007a40
        /*07e4*/ 	.word	0x00000000
        /*07e8*/ 	.word	0x00000000
        /*07ec*/ 	.short	0x010a
        /*07ee*/ 	.byte	0xff
	.zero		1


	//   ....[111]....
        /*07f0*/ 	.word	0x00007aa0
        /*07f4*/ 	.word	0x00000000
        /*07f8*/ 	.word	0x00000000
        /*07fc*/ 	.short	0x010a
        /*07fe*/ 	.byte	0xff
	.zero		1


	//   ....[112]....
        /*0800*/ 	.word	0x00007b00
        /*0804*/ 	.word	0x00000000
        /*0808*/ 	.word	0x00000000
        /*080c*/ 	.short	0x010a
        /*080e*/ 	.byte	0xff
	.zero		1


	//   ....[113]....
        /*0810*/ 	.word	0x00007b60
        /*0814*/ 	.word	0x00000000
        /*0818*/ 	.word	0x00000000
        /*081c*/ 	.short	0x010a
        /*081e*/ 	.byte	0xff
	.zero		1


	//   ....[114]....
        /*0820*/ 	.word	0x00007bc0
        /*0824*/ 	.word	0x00000000
        /*0828*/ 	.word	0x00000000
        /*082c*/ 	.short	0x010a
        /*082e*/ 	.byte	0xff
	.zero		1


	//   ....[115]....
        /*0830*/ 	.word	0x00007c20
        /*0834*/ 	.word	0x00000000
        /*0838*/ 	.word	0x00000000
        /*083c*/ 	.short	0x010a
        /*083e*/ 	.byte	0xff
	.zero		1


	//   ....[116]....
        /*0840*/ 	.word	0x00007c70
        /*0844*/ 	.word	0x00000002
        /*0848*/ 	.word	0x00000140
        /*084c*/ 	.short	0x010a
        /*084e*/ 	.byte	0xff
	.zero		1


	//   ....[117]....
        /*0850*/ 	.word	0x00007cd0
        /*0854*/ 	.word	0x00000002
        /*0858*/ 	.word	0x000000f0
        /*085c*/ 	.short	0x010a
        /*085e*/ 	.byte	0xff
	.zero		1


	//   ....[118]....
        /*0860*/ 	.word	0x00007d20
        /*0864*/ 	.word	0x00000002
        /*0868*/ 	.word	0x000000e0
        /*086c*/ 	.short	0x010a
        /*086e*/ 	.byte	0xff
	.zero		1


	//   ....[119]....
        /*0870*/ 	.word	0x00007d80
        /*0874*/ 	.word	0x00000000
        /*0878*/ 	.word	0x000000f0
        /*087c*/ 	.short	0x010a
        /*087e*/ 	.byte	0xff
	.zero		1


	//   ....[120]....
        /*0880*/ 	.word	0x00007dd0
        /*0884*/ 	.word	0x00000000
        /*0888*/ 	.word	0x000000e0
        /*088c*/ 	.short	0x010a
        /*088e*/ 	.byte	0xff
	.zero		1


	//   ....[121]....
        /*0890*/ 	.word	0x00007e30
        /*0894*/ 	.word	0x00000003
        /*0898*/ 	.word	0x00000120
        /*089c*/ 	.short	0x010a
        /*089e*/ 	.byte	0xff
	.zero		1


	//   ....[122]....
        /*08a0*/ 	.word	0x00007e90
        /*08a4*/ 	.word	0x00000000
        /*08a8*/ 	.word	0x00000000
        /*08ac*/ 	.short	0x010a
        /*08ae*/ 	.byte	0xff
	.zero		1


	//   ....[123]....
        /*08b0*/ 	.word	0x00007ef0
        /*08b4*/ 	.word	0x00000000
        /*08b8*/ 	.word	0x00000000
        /*08bc*/ 	.short	0x010a
        /*08be*/ 	.byte	0xff
	.zero		1


	//   ....[124]....
        /*08c0*/ 	.word	0x00007f50
        /*08c4*/ 	.word	0x00000000
        /*08c8*/ 	.word	0x00000000
        /*08cc*/ 	.short	0x010a
        /*08ce*/ 	.byte	0xff
	.zero		1


	//   ....[125]....
        /*08d0*/ 	.word	0x00007fb0
        /*08d4*/ 	.word	0x00000000
        /*08d8*/ 	.word	0x00000000
        /*08dc*/ 	.short	0x010a
        /*08de*/ 	.byte	0xff
	.zero		1


	//   ....[126]....
        /*08e0*/ 	.word	0x00008010
        /*08e4*/ 	.word	0x00000000
        /*08e8*/ 	.word	0x00000000
        /*08ec*/ 	.short	0x010a
        /*08ee*/ 	.byte	0xff
	.zero		1


	//   ....[127]....
        /*08f0*/ 	.word	0x00008060
        /*08f4*/ 	.word	0x00000003
        /*08f8*/ 	.word	0x000000e0
        /*08fc*/ 	.short	0x010a
        /*08fe*/ 	.byte	0xff
	.zero		1


	//   ....[128]....
        /*0900*/ 	.word	0x000080c0
        /*0904*/ 	.word	0x00000000
        /*0908*/ 	.word	0x000000d8
        /*090c*/ 	.short	0x010a
        /*090e*/ 	.byte	0xff
	.zero		1


	//   ....[129]....
        /*0910*/ 	.word	0x00008120
        /*0914*/ 	.word	0x00000003
        /*0918*/ 	.word	0x000000c8
        /*091c*/ 	.short	0x010a
        /*091e*/ 	.byte	0xff
	.zero		1


	//   ....[130]....
        /*0920*/ 	.word	0x00008170
        /*0924*/ 	.word	0x00000008
        /*0928*/ 	.word	0x000000e0
        /*092c*/ 	.short	0x010a
        /*092e*/ 	.byte	0xff
	.zero		1


	//   ....[131]....
        /*0930*/ 	.word	0x000081d0
        /*0934*/ 	.word	0x00000000
        /*0938*/ 	.word	0x000000c0
        /*093c*/ 	.short	0x010a
        /*093e*/ 	.byte	0xff
	.zero		1


	//   ....[132]....
        /*0940*/ 	.word	0x00008230
        /*0944*/ 	.word	0x00000000
        /*0948*/ 	.word	0x00000100
        /*094c*/ 	.short	0x010a
        /*094e*/ 	.byte	0xff
	.zero		1


	//----- nvinfo : EIATTR_NUM_MBARRIERS
	.align		4
.L_44:
        /*0950*/ 	.byte	0x03, 0x38
        /*0952*/ 	.short	0x002c


	//----- nvinfo : EIATTR_EXIT_INSTR_OFFSETS
	.align		4
        /*0954*/ 	.byte	0x04, 0x1c
        /*0956*/ 	.short	(.L_46 - .L_45)


	//   ....[0]....
.L_45:
        /*0958*/ 	.word	0x00002e40


	//   ....[1]....
        /*095c*/ 	.word	0x00003330


	//   ....[2]....
        /*0960*/ 	.word	0x00003390


	//   ....[3]....
        /*0964*/ 	.word	0x000042f0


	//   ....[4]....
        /*0968*/ 	.word	0x00005150


	//   ....[5]....
        /*096c*/ 	.word	0x00005190


	//   ....[6]....
        /*0970*/ 	.word	0x000076e0


	//----- nvinfo : EIATTR_MAX_THREADS
	.align		4
.L_46:
        /*0974*/ 	.byte	0x04, 0x05
        /*0976*/ 	.short	(.L_48 - .L_47)
.L_47:
        /*0978*/ 	.word	0x00000100
        /*097c*/ 	.word	0x00000001
        /*0980*/ 	.word	0x00000001


	//----- nvinfo : EIATTR_CRS_STACK_SIZE
	.align		4
.L_48:
        /*0984*/ 	.byte	0x04, 0x1e
        /*0986*/ 	.short	(.L_50 - .L_49)
.L_49:
        /*0988*/ 	.word	0x00000000


	//----- nvinfo : EIATTR_CBANK_PARAM_SIZE
	.align		4
.L_50:
        /*098c*/ 	.byte	0x03, 0x19
        /*098e*/ 	.short	0x0800


	//----- nvinfo : EIATTR_PARAM_CBANK
	.align		4
        /*0990*/ 	.byte	0x04, 0x0a
        /*0992*/ 	.short	(.L_52 - .L_51)
	.align		4
.L_51:
        /*0994*/ 	.word	index@(.nv.constant0._ZN7cutlass13device_kernelINS_4gemm6kernel13GemmUniversalIN4cute5tupleIJiiiiEEENS1_10collective13CollectiveMmaINS1_35MainloopSm100TmaUmmaWarpSpecializedILi12ELi2ELi4ENS5_IJNS4_1CILi2EEENSA_ILi1EEESC_EEEEENS5_IJNSA_ILi64EEENSA_ILi80EEENSA_ILi128EEEEEEaNS5_IJlSC_lEEEaSJ_NS4_8TiledMMAINS4_8MMA_AtomIJNS4_15SM100_MMA_S8_SSIaaiLi64ELi80ELNS4_4UMMA5MajorE0ELSO_0ELNSN_8SaturateE0EEEEEENS4_6LayoutINS5_IJSC_SC_SC_EEENS5_IJNSA_ILi0EEESU_SU_EEEEENS5_IJNS4_10UnderscoreESX_SX_EEEEENS4_13SM90_TMA_LOADENS4_14ComposedLayoutINS4_7SwizzleILi3ELi4ELi3EEENS4_18smem_ptr_flag_bitsILi8EEENSS_INS5_IJNSA_ILi8EEESH_EEENS5_IJSH_SC_EEEEEEEvNS4_8identityENS4_23SM90_TMA_LOAD_MULTICASTES1A_vS1B_EENS_8epilogue10collective18CollectiveEpilogueINS1E_23Sm100TmaWarpSpecializedILi1ELi1ELi40ELb0ELb0EEEJSI_NS5_IJNSS_ISF_SC_EENSS_ISG_SC_EEEEEaSJ_aSJ_NS1E_6fusion15FusionCallbacksIS1I_NS1M_17LinearCombinationIaiaiLNS_15FloatRoundStyleE2EEESI_S1L_JEEENS4_5SM1004TMEM4LOAD25SM100_TMEM_LOAD_16dp32b8xES10_NS11_INS12_ILi0ELi4ELi3EEES15_NSS_INS5_IJS16_NSA_ILi16EEEEEENS5_IJS1X_SC_EEEEEEENS4_39AutoVectorizingCopyWithAssumedAlignmentILi128EEENS4_14SM90_TMA_STOREES21_S23_S23_EEEvvEEEEvNT_6ParamsE)
        /*0998*/ 	.short	0x0380
        /*099a*/ 	.short	0x0800


	//----- nvinfo : EIATTR_SW_WAR
	.align		4
.L_52:
        /*099c*/ 	.byte	0x04, 0x36
        /*099e*/ 	.short	(.L_54 - .L_53)
.L_53:
        /*09a0*/ 	.word	0x00000008
.L_54:


//--------------------- .nv.callgraph             --------------------------
	.section	.nv.callgraph,"",@"SHT_CUDA_CALLGRAPH"
	.align	4
	.sectionentsize	8
	.align		4
        /*0000*/ 	.word	0x00000000
	.align		4
        /*0004*/ 	.word	0xffffffff
	.align		4
        /*0008*/ 	.word	index@(_ZN7cutlass13device_kernelINS_4gemm6kernel13GemmUniversalIN4cute5tupleIJiiiiEEENS1_10collective13CollectiveMmaINS1_35MainloopSm100TmaUmmaWarpSpecializedILi12ELi2ELi4ENS5_IJNS4_1CILi2EEENSA_ILi1EEESC_EEEEENS5_IJNSA_ILi64EEENSA_ILi80EEENSA_ILi128EEEEEEaNS5_IJlSC_lEEEaSJ_NS4_8TiledMMAINS4_8MMA_AtomIJNS4_15SM100_MMA_S8_SSIaaiLi64ELi80ELNS4_4UMMA5MajorE0ELSO_0ELNSN_8SaturateE0EEEEEENS4_6LayoutINS5_IJSC_SC_SC_EEENS5_IJNSA_ILi0EEESU_SU_EEEEENS5_IJNS4_10UnderscoreESX_SX_EEEEENS4_13SM90_TMA_LOADENS4_14ComposedLayoutINS4_7SwizzleILi3ELi4ELi3EEENS4_18smem_ptr_flag_bitsILi8EEENSS_INS5_IJNSA_ILi8EEESH_EEENS5_IJSH_SC_EEEEEEEvNS4_8identityENS4_23SM90_TMA_LOAD_MULTICASTES1A_vS1B_EENS_8epilogue10collective18CollectiveEpilogueINS1E_23Sm100TmaWarpSpecializedILi1ELi1ELi40ELb0ELb0EEEJSI_NS5_IJNSS_ISF_SC_EENSS_ISG_SC_EEEEEaSJ_aSJ_NS1E_6fusion15FusionCallbacksIS1I_NS1M_17LinearCombinationIaiaiLNS_15FloatRoundStyleE2EEESI_S1L_JEEENS4_5SM1004TMEM4LOAD25SM100_TMEM_LOAD_16dp32b8xES10_NS11_INS12_ILi0ELi4ELi3EEES15_NSS_INS5_IJS16_NSA_ILi16EEEEEENS5_IJS1X_SC_EEEEEEENS4_39AutoVectorizingCopyWithAssumedAlignmentILi128EEENS4_14SM90_TMA_STOREES21_S23_S23_EEEvvEEEEvNT_6ParamsE)
	.align		4
        /*000c*/ 	.word	index@(__assertfail)
	.align		4
        /*0010*/ 	.word	0x00000000
	.align		4
        /*0014*/ 	.word	0xfffffffe
	.align		4
        /*0018*/ 	.word	0x00000000
	.align		4
        /*001c*/ 	.word	0xfffffffd
	.align		4
        /*0020*/ 	.word	0x00000000
	.align		4
        /*0024*/ 	.word	0xfffffffc


//--------------------- .nv.constant4             --------------------------
	.section	.nv.constant4,"a",@progbits
	.align	8
	.align		8
.nv.constant4:
        /*0000*/ 	.dword	__assertfail
	.align		8
        /*0008*/ 	.dword	__unnamed_1
	.align		8
        /*0010*/ 	.dword	_ZN40_INTERNAL_7a4d8140_4_k_cu_72b0f180_369994cuda3std3__45__cpo5beginE
	.align		8
        /*0018*/ 	.dword	_ZN40_INTERNAL_7a4d8140_4_k_cu_72b0f180_369994cuda3std3__45__cpo3endE
	.align		8
        /*0020*/ 	.dword	_ZN40_INTERNAL_7a4d8140_4_k_cu_72b0f180_369994cuda3std3__45__cpo6cbeginE
	.align		8
        /*0028*/ 	.dword	_ZN40_INTERNAL_7a4d8140_4_k_cu_72b0f180_369994cuda3std3__45__cpo4cendE
	.align		8
        /*0030*/ 	.dword	_ZN40_INTERNAL_7a4d8140_4_k_cu_72b0f180_369994cuda3std3__442_GLOBAL__N__7a4d8140_4_k_cu_72b0f180_369996ignoreE
	.align		8
        /*0038*/ 	.dword	_ZN40_INTERNAL_7a4d8140_4_k_cu_72b0f180_369994cuda3std3__419piecewise_constructE
	.align		8
        /*0040*/ 	.dword	_ZN40_INTERNAL_7a4d8140_4_k_cu_72b0f180_369994cuda3std3__48in_placeE
	.align		8
        /*0048*/ 	.dword	_ZN40_INTERNAL_7a4d8140_4_k_cu_72b0f180_369994cuda3std6ranges3__45__cpo4swapE
	.align		8
        /*0050*/ 	.dword	_ZN40_INTERNAL_7a4d8140_4_k_cu_72b0f180_369994cuda3std6ranges3__45__cpo9iter_moveE
	.align		8
        /*0058*/ 	.dword	_ZN40_INTERNAL_7a4d8140_4_k_cu_72b0f180_369994cute7productE
	.align		8
        /*0060*/ 	.dword	_ZN40_INTERNAL_7a4d8140_4_k_cu_72b0f180_369994cute1_E
	.align		8
        /*0068*/ 	.dword	$str$25
	.align		8
        /*0070*/ 	.dword	$str$26


//--------------------- .text._ZN7cutlass13device_kernelINS_4gemm6kernel13GemmUniversalIN4cute5tupleIJiiiiEEENS1_10collective13CollectiveMmaINS1_35MainloopSm100TmaUmmaWarpSpecializedILi12ELi2ELi4ENS5_IJNS4_1CILi2EEENSA_ILi1EEESC_EEEEENS5_IJNSA_ILi64EEENSA_ILi80EEENSA_ILi128EEEEEEaNS5_IJlSC_lEEEaSJ_NS4_8TiledMMAINS4_8MMA_AtomIJNS4_15SM100_MMA_S8_SSIaaiLi64ELi80ELNS4_4UMMA5MajorE0ELSO_0ELNSN_8SaturateE0EEEEEENS4_6LayoutINS5_IJSC_SC_SC_EEENS5_IJNSA_ILi0EEESU_SU_EEEEENS5_IJNS4_10UnderscoreESX_SX_EEEEENS4_13SM90_TMA_LOADENS4_14ComposedLayoutINS4_7SwizzleILi3ELi4ELi3EEENS4_18smem_ptr_flag_bitsILi8EEENSS_INS5_IJNSA_ILi8EEESH_EEENS5_IJSH_SC_EEEEEEEvNS4_8identityENS4_23SM90_TMA_LOAD_MULTICASTES1A_vS1B_EENS_8epilogue10collective18CollectiveEpilogueINS1E_23Sm100TmaWarpSpecializedILi1ELi1ELi40ELb0ELb0EEEJSI_NS5_IJNSS_ISF_SC_EENSS_ISG_SC_EEEEEaSJ_aSJ_NS1E_6fusion15FusionCallbacksIS1I_NS1M_17LinearCombinationIaiaiLNS_15FloatRoundStyleE2EEESI_S1L_JEEENS4_5SM1004TMEM4LOAD25SM100_TMEM_LOAD_16dp32b8xES10_NS11_INS12_ILi0ELi4ELi3EEES15_NSS_INS5_IJS16_NSA_ILi16EEEEEENS5_IJS1X_SC_EEEEEEENS4_39AutoVectorizingCopyWithAssumedAlignmentILi128EEENS4_14SM90_TMA_STOREES21_S23_S23_EEEvvEEEEvNT_6ParamsE --------------------------
	.section	.text._ZN7cutlass13device_kernelINS_4gemm6kernel13GemmUniversalIN4cute5tupleIJiiiiEEENS1_10collective13CollectiveMmaINS1_35MainloopSm100TmaUmmaWarpSpecializedILi12ELi2ELi4ENS5_IJNS4_1CILi2EEENSA_ILi1EEESC_EEEEENS5_IJNSA_ILi64EEENSA_ILi80EEENSA_ILi128EEEEEEaNS5_IJlSC_lEEEaSJ_NS4_8TiledMMAINS4_8MMA_AtomIJNS4_15SM100_MMA_S8_SSIaaiLi64ELi80ELNS4_4UMMA5MajorE0ELSO_0ELNSN_8SaturateE0EEEEEENS4_6LayoutINS5_IJSC_SC_SC_EEENS5_IJNSA_ILi0EEESU_SU_EEEEENS5_IJNS4_10UnderscoreESX_SX_EEEEENS4_13SM90_TMA_LOADENS4_14ComposedLayoutINS4_7SwizzleILi3ELi4ELi3EEENS4_18smem_ptr_flag_bitsILi8EEENSS_INS5_IJNSA_ILi8EEESH_EEENS5_IJSH_SC_EEEEEEEvNS4_8identityENS4_23SM90_TMA_LOAD_MULTICASTES1A_vS1B_EENS_8epilogue10collective18CollectiveEpilogueINS1E_23Sm100TmaWarpSpecializedILi1ELi1ELi40ELb0ELb0EEEJSI_NS5_IJNSS_ISF_SC_EENSS_ISG_SC_EEEEEaSJ_aSJ_NS1E_6fusion15FusionCallbacksIS1I_NS1M_17LinearCombinationIaiaiLNS_15FloatRoundStyleE2EEESI_S1L_JEEENS4_5SM1004TMEM4LOAD25SM100_TMEM_LOAD_16dp32b8xES10_NS11_INS12_ILi0ELi4ELi3EEES15_NSS_INS5_IJS16_NSA_ILi16EEEEEENS5_IJS1X_SC_EEEEEEENS4_39AutoVectorizingCopyWithAssumedAlignmentILi128EEENS4_14SM90_TMA_STOREES21_S23_S23_EEEvvEEEEvNT_6ParamsE,"ax",@progbits
	.align	128
.text._ZN7cutlass13device_kernelINS_4gemm6kernel13GemmUniversalIN4cute5tupleIJiiiiEEENS1_10collective13CollectiveMmaINS1_35MainloopSm100TmaUmmaWarpSpecializedILi12ELi2ELi4ENS5_IJNS4_1CILi2EEENSA_ILi1EEESC_EEEEENS5_IJNSA_ILi64EEENSA_ILi80EEENSA_ILi128EEEEEEaNS5_IJlSC_lEEEaSJ_NS4_8TiledMMAINS4_8MMA_AtomIJNS4_15SM100_MMA_S8_SSIaaiLi64ELi80ELNS4_4UMMA5MajorE0ELSO_0ELNSN_8SaturateE0EEEEEENS4_6LayoutINS5_IJSC_SC_SC_EEENS5_IJNSA_ILi0EEESU_SU_EEEEENS5_IJNS4_10UnderscoreESX_SX_EEEEENS4_13SM90_TMA_LOADENS4_14ComposedLayoutINS4_7SwizzleILi3ELi4ELi3EEENS4_18smem_ptr_flag_bitsILi8EEENSS_INS5_IJNSA_ILi8EEESH_EEENS5_IJSH_SC_EEEEEEEvNS4_8identityENS4_23SM90_TMA_LOAD_MULTICASTES1A_vS1B_EENS_8epilogue10collective18CollectiveEpilogueINS1E_23Sm100TmaWarpSpecializedILi1ELi1ELi40ELb0ELb0EEEJSI_NS5_IJNSS_ISF_SC_EENSS_ISG_SC_EEEEEaSJ_aSJ_NS1E_6fusion15FusionCallbacksIS1I_NS1M_17LinearCombinationIaiaiLNS_15FloatRoundStyleE2EEESI_S1L_JEEENS4_5SM1004TMEM4LOAD25SM100_TMEM_LOAD_16dp32b8xES10_NS11_INS12_ILi0ELi4ELi3EEES15_NSS_INS5_IJS16_NSA_ILi16EEEEEENS5_IJS1X_SC_EEEEEEENS4_39AutoVectorizingCopyWithAssumedAlignmentILi128EEENS4_14SM90_TMA_STOREES21_S23_S23_EEEvvEEEEvNT_6ParamsE:
        .type           _ZN7cutlass13device_kernelINS_4gemm6kernel13GemmUniversalIN4cute5tupleIJiiiiEEENS1_10collective13CollectiveMmaINS1_35MainloopSm100TmaUmmaWarpSpecializedILi12ELi2ELi4ENS5_IJNS4_1CILi2EEENSA_ILi1EEESC_EEEEENS5_IJNSA_ILi64EEENSA_ILi80EEENSA_ILi128EEEEEEaNS5_IJlSC_lEEEaSJ_NS4_8TiledMMAINS4_8MMA_AtomIJNS4_15SM100_MMA_S8_SSIaaiLi64ELi80ELNS4_4UMMA5MajorE0ELSO_0ELNSN_8SaturateE0EEEEEENS4_6LayoutINS5_IJSC_SC_SC_EEENS5_IJNSA_ILi0EEESU_SU_EEEEENS5_IJNS4_10UnderscoreESX_SX_EEEEENS4_13SM90_TMA_LOADENS4_14ComposedLayoutINS4_7SwizzleILi3ELi4ELi3EEENS4_18smem_ptr_flag_bitsILi8EEENSS_INS5_IJNSA_ILi8EEESH_EEENS5_IJSH_SC_EEEEEEEvNS4_8identityENS4_23SM90_TMA_LOAD_MULTICASTES1A_vS1B_EENS_8epilogue10collective18CollectiveEpilogueINS1E_23Sm100TmaWarpSpecializedILi1ELi1ELi40ELb0ELb0EEEJSI_NS5_IJNSS_ISF_SC_EENSS_ISG_SC_EEEEEaSJ_aSJ_NS1E_6fusion15FusionCallbacksIS1I_NS1M_17LinearCombinationIaiaiLNS_15FloatRoundStyleE2EEESI_S1L_JEEENS4_5SM1004TMEM4LOAD25SM100_TMEM_LOAD_16dp32b8xES10_NS11_INS12_ILi0ELi4ELi3EEES15_NSS_INS5_IJS16_NSA_ILi16EEEEEENS5_IJS1X_SC_EEEEEEENS4_39AutoVectorizingCopyWithAssumedAlignmentILi128EEENS4_14SM90_TMA_STOREES21_S23_S23_EEEvvEEEEvNT_6ParamsE,@function
        .size           _ZN7cutlass13device_kernelINS_4gemm6kernel13GemmUniversalIN4cute5tupleIJiiiiEEENS1_10collective13CollectiveMmaINS1_35MainloopSm100TmaUmmaWarpSpecializedILi12ELi2ELi4ENS5_IJNS4_1CILi2EEENSA_ILi1EEESC_EEEEENS5_IJNSA_ILi64EEENSA_ILi80EEENSA_ILi128EEEEEEaNS5_IJlSC_lEEEaSJ_NS4_8TiledMMAINS4_8MMA_AtomIJNS4_15SM100_MMA_S8_SSIaaiLi64ELi80ELNS4_4UMMA5MajorE0ELSO_0ELNSN_8SaturateE0EEEEEENS4_6LayoutINS5_IJSC_SC_SC_EEENS5_IJNSA_ILi0EEESU_SU_EEEEENS5_IJNS4_10UnderscoreESX_SX_EEEEENS4_13SM90_TMA_LOADENS4_14ComposedLayoutINS4_7SwizzleILi3ELi4ELi3EEENS4_18smem_ptr_flag_bitsILi8EEENSS_INS5_IJNSA_ILi8EEESH_EEENS5_IJSH_SC_EEEEEEEvNS4_8identityENS4_23SM90_TMA_LOAD_MULTICASTES1A_vS1B_EENS_8epilogue10collective18CollectiveEpilogueINS1E_23Sm100TmaWarpSpecializedILi1ELi1ELi40ELb0ELb0EEEJSI_NS5_IJNSS_ISF_SC_EENSS_ISG_SC_EEEEEaSJ_aSJ_NS1E_6fusion15FusionCallbacksIS1I_NS1M_17LinearCombinationIaiaiLNS_15FloatRoundStyleE2EEESI_S1L_JEEENS4_5SM1004TMEM4LOAD25SM100_TMEM_LOAD_16dp32b8xES10_NS11_INS12_ILi0ELi4ELi3EEES15_NSS_INS5_IJS16_NSA_ILi16EEEEEENS5_IJS1X_SC_EEEEEEENS4_39AutoVectorizingCopyWithAssumedAlignmentILi128EEENS4_14SM90_TMA_STOREES21_S23_S23_EEEvvEEEEvNT_6ParamsE,(.L_x_161 - _ZN7cutlass13device_kernelINS_4gemm6kernel13GemmUniversalIN4cute5tupleIJiiiiEEENS1_10collective13CollectiveMmaINS1_35MainloopSm100TmaUmmaWarpSpecializedILi12ELi2ELi4ENS5_IJNS4_1CILi2EEENSA_ILi1EEESC_EEEEENS5_IJNSA_ILi64EEENSA_ILi80EEENSA_ILi128EEEEEEaNS5_IJlSC_lEEEaSJ_NS4_8TiledMMAINS4_8MMA_AtomIJNS4_15SM100_MMA_S8_SSIaaiLi64ELi80ELNS4_4UMMA5MajorE0ELSO_0ELNSN_8SaturateE0EEEEEENS4_6LayoutINS5_IJSC_SC_SC_EEENS5_IJNSA_ILi0EEESU_SU_EEEEENS5_IJNS4_10UnderscoreESX_SX_EEEEENS4_13SM90_TMA_LOADENS4_14ComposedLayoutINS4_7SwizzleILi3ELi4ELi3EEENS4_18smem_ptr_flag_bitsILi8EEENSS_INS5_IJNSA_ILi8EEESH_EEENS5_IJSH_SC_EEEEEEEvNS4_8identityENS4_23SM90_TMA_LOAD_MULTICASTES1A_vS1B_EENS_8epilogue10collective18CollectiveEpilogueINS1E_23Sm100TmaWarpSpecializedILi1ELi1ELi40ELb0ELb0EEEJSI_NS5_IJNSS_ISF_SC_EENSS_ISG_SC_EEEEEaSJ_aSJ_NS1E_6fusion15FusionCallbacksIS1I_NS1M_17LinearCombinationIaiaiLNS_15FloatRoundStyleE2EEESI_S1L_JEEENS4_5SM1004TMEM4LOAD25SM100_TMEM_LOAD_16dp32b8xES10_NS11_INS12_ILi0ELi4ELi3EEES15_NSS_INS5_IJS16_NSA_ILi16EEEEEENS5_IJS1X_SC_EEEEEEENS4_39AutoVectorizingCopyWithAssumedAlignmentILi128EEENS4_14SM90_TMA_STOREES21_S23_S23_EEEvvEEEEvNT_6ParamsE)
        .other          _ZN7cutlass13device_kernelINS_4gemm6kernel13GemmUniversalIN4cute5tupleIJiiiiEEENS1_10collective13CollectiveMmaINS1_35MainloopSm100TmaUmmaWarpSpecializedILi12ELi2ELi4ENS5_IJNS4_1CILi2EEENSA_ILi1EEESC_EEEEENS5_IJNSA_ILi64EEENSA_ILi80EEENSA_ILi128EEEEEEaNS5_IJlSC_lEEEaSJ_NS4_8TiledMMAINS4_8MMA_AtomIJNS4_15SM100_MMA_S8_SSIaaiLi64ELi80ELNS4_4UMMA5MajorE0ELSO_0ELNSN_8SaturateE0EEEEEENS4_6LayoutINS5_IJSC_SC_SC_EEENS5_IJNSA_ILi0EEESU_SU_EEEEENS5_IJNS4_10UnderscoreESX_SX_EEEEENS4_13SM90_TMA_LOADENS4_14ComposedLayoutINS4_7SwizzleILi3ELi4ELi3EEENS4_18smem_ptr_flag_bitsILi8EEENSS_INS5_IJNSA_ILi8EEESH_EEENS5_IJSH_SC_EEEEEEEvNS4_8identityENS4_23SM90_TMA_LOAD_MULTICASTES1A_vS1B_EENS_8epilogue10collective18CollectiveEpilogueINS1E_23Sm100TmaWarpSpecializedILi1ELi1ELi40ELb0ELb0EEEJSI_NS5_IJNSS_ISF_SC_EENSS_ISG_SC_EEEEEaSJ_aSJ_NS1E_6fusion15FusionCallbacksIS1I_NS1M_17LinearCombinationIaiaiLNS_15FloatRoundStyleE2EEESI_S1L_JEEENS4_5SM1004TMEM4LOAD25SM100_TMEM_LOAD_16dp32b8xES10_NS11_INS12_ILi0ELi4ELi3EEES15_NSS_INS5_IJS16_NSA_ILi16EEEEEENS5_IJS1X_SC_EEEEEEENS4_39AutoVectorizingCopyWithAssumedAlignmentILi128EEENS4_14SM90_TMA_STOREES21_S23_S23_EEEvvEEEEvNT_6ParamsE,@"STO_CUDA_ENTRY STV_DEFAULT"
_ZN7cutlass13device_kernelINS_4gemm6kernel13GemmUniversalIN4cute5tupleIJiiiiEEENS1_10collective13CollectiveMmaINS1_35MainloopSm100TmaUmmaWarpSpecializedILi12ELi2ELi4ENS5_IJNS4_1CILi2EEENSA_ILi1EEESC_EEEEENS5_IJNSA_ILi64EEENSA_ILi80EEENSA_ILi128EEEEEEaNS5_IJlSC_lEEEaSJ_NS4_8TiledMMAINS4_8MMA_AtomIJNS4_15SM100_MMA_S8_SSIaaiLi64ELi80ELNS4_4UMMA5MajorE0ELSO_0ELNSN_8SaturateE0EEEEEENS4_6LayoutINS5_IJSC_SC_SC_EEENS5_IJNSA_ILi0EEESU_SU_EEEEENS5_IJNS4_10UnderscoreESX_SX_EEEEENS4_13SM90_TMA_LOADENS4_14ComposedLayoutINS4_7SwizzleILi3ELi4ELi3EEENS4_18smem_ptr_flag_bitsILi8EEENSS_INS5_IJNSA_ILi8EEESH_EEENS5_IJSH_SC_EEEEEEEvNS4_8identityENS4_23SM90_TMA_LOAD_MULTICASTES1A_vS1B_EENS_8epilogue10collective18CollectiveEpilogueINS1E_23Sm100TmaWarpSpecializedILi1ELi1ELi40ELb0ELb0EEEJSI_NS5_IJNSS_ISF_SC_EENSS_ISG_SC_EEEEEaSJ_aSJ_NS1E_6fusion15FusionCallbacksIS1I_NS1M_17LinearCombinationIaiaiLNS_15FloatRoundStyleE2EEESI_S1L_JEEENS4_5SM1004TMEM4LOAD25SM100_TMEM_LOAD_16dp32b8xES10_NS11_INS12_ILi0ELi4ELi3EEES15_NSS_INS5_IJS16_NSA_ILi16EEEEEENS5_IJS1X_SC_EEEEEEENS4_39AutoVectorizingCopyWithAssumedAlignmentILi128EEENS4_14SM90_TMA_STOREES21_S23_S23_EEEvvEEEEvNT_6ParamsE:
[----:B------:R-:W1:Y:S01]  /*0000*/  LDC R1, c[0x0][0x37c] ;  /* 0x0000df00ff017b82 */ /* 0x000e620000000800 */
[----:B------:R-:W2:Y:S01]  /*0010*/  S2R R99, SR_TID.X ;  /* 0x0000000000637919 */ /* 0x000ea20000002100 */
[----:B------:R-:W3:Y:S01]  /*0020*/  LDCU.64 UR8, c[0x0][0x890] ;  /* 0x00011200ff0877ac */ /* 0x000ee20008000a00 */
[----:B------:R-:W-:Y:S02]  /*0030*/  PRMT R91, RZ, 0x7610, R91 ;  /* 0x00007610ff5b7816 */ /* 0x000fe4000000005b */
[----:B------:R-:W-:Y:S01]  /*0040*/  ELECT P3, URZ, PT ;  /* 0x0000000000ff782f */ /* 0x000fe20003860000 */
[----:B---3--:R-:W-:-:S04]  /*0050*/  UISETP.NE.U32.AND UP0, UPT, UR8, URZ, UPT ;  /* 0x000000ff0800728c */ /* 0x008fc8000bf05070 */
[----:B------:R-:W-:Y:S01]  /*0060*/  UISETP.NE.AND.EX UP0, UPT, UR9, URZ, UPT, UP0 ;  /* 0x000000ff0900728c */ /* 0x000fe2000bf05300 */
[----:B--2---:R-:W-:-:S05]  /*0070*/  SHF.R.U32.HI R92, RZ, 0x5, R99 ;  /* 0x00000005ff5c7819 */ /* 0x004fca0000011663 */
[----:B------:R-:W2:Y:S02]  /*0080*/  SHFL.IDX PT, R0, R92, RZ, 0x1f ;  /* 0x00001fff5c007589 */ /* 0x000ea400000e0000 */
[----:B--2---:R-:W-:Y:S01]  /*0090*/  R2UR UR20, R0 ;  /* 0x00000000001472ca */ /* 0x004fe200000e0000 */
[----:B-1----:R-:W-:-:S14]  /*00a0*/  BRA.U UP0, `(.L_x_0) ;  /* 0x0000000100307547 */ /* 0x002fdc000b800000 */
[----:B------:R-:W1:Y:S02]  /*00b0*/  LDCU.64 UR4, c[0x0][0x888] ;  /* 0x00011100ff0477ac */ /* 0x000e640008000a00 */
[----:B-1----:R-:W-:-:S04]  /*00c0*/  UISETP.NE.U32.AND UP0, UPT, UR4, URZ, UPT ;  /* 0x000000ff0400728c */ /* 0x002fc8000bf05070 */
[----:B------:R-:W-:-:S09]  /*00d0*/  UISETP.NE.AND.EX UP0, UPT, UR5, URZ, UPT, UP0 ;  /* 0x000000ff0500728c */ /* 0x000fd2000bf05300 */
[----:B------:R-:W-:Y:S05]  /*00e0*/  BRA.U !UP0, `(.L_x_1) ;  /* 0x0000000108187547 */ /* 0x000fea000b800000 */
[----:B------:R-:W1:Y:S01]  /*00f0*/  LDC.64 R2, c[0x0][0x888] ;  /* 0x00022200ff027b82 */ /* 0x000e620000000a00 */
[----:B------:R-:W1:Y:S02]  /*0100*/  LDCU.64 UR4, c[0x0][0x358] ;  /* 0x00006b00ff0477ac */ /* 0x000e640008000a00 */
[----:B-1----:R-:W2:Y:S01]  /*0110*/  LDG.E R0, desc[UR4][R2.64] ;  /* 0x0000000402007981 */ /* 0x002ea2000c1e1900 */
[----:B------:R-:W-:Y:S01]  /*0120*/  HFMA2 R91, -RZ, RZ, 0, 5.9604644775390625e-08 ;  /* 0x00000001ff5b7431 */ /* 0x000fe200000001ff */
[----:B--2---:R-:W-:Y:S01]  /*0130*/  R2UR UR45, R0 ;  /* 0x00000000002d72ca */ /* 0x004fe200000e0000 */
[----:B------:R-:W-:Y:S05]  /*0140*/  BRA `(.L_x_0) ;  /* 0x0000000000087947 */ /* 0x000fea0003800000 */
.L_x_1:
[----:B------:R-:W-:Y:S01]  /*0150*/  HFMA2 R91, -RZ, RZ, 0, 5.9604644775390625e-08 ;  /* 0x00000001ff5b7431 */ /* 0x000fe200000001ff */
[----:B------:R-:W1:Y:S02]  /*0160*/  LDCU UR45, c[0x0][0x880] ;  /* 0x00011000ff2d77ac */ /* 0x000e640008000800 */
.L_x_0:
[----:B------:R-:W2:Y:S02]  /*0170*/  LDCU.64 UR4, c[0x0][0x8b0] ;  /* 0x00011600ff0477ac */ /* 0x000ea40008000a00 */
[----:B--2---:R-:W-:-:S04]  /*0180*/  UISETP.NE.U32.AND UP0, UPT, UR4, URZ, UPT ;  /* 0x000000ff0400728c */ /* 0x004fc8000bf05070 */
[----:B------:R-:W-:-:S09]  /*0190*/  UISETP.NE.AND.EX UP0, UPT, UR5, URZ, UPT, UP0 ;  /* 0x000000ff0500728c */ /* 0x000fd2000bf05300 */
[----:B------:R-:W-:Y:S05]  /*01a0*/  BRA.U UP0, `(.L_x_2) ;  /* 0x0000000100247547 */ /* 0x000fea000b800000 */
[----:B------:R-:W2:Y:S02]  /*01b0*/  LDCU.64 UR4, c[0x0][0x8a8] ;  /* 0x00011500ff0477ac */ /* 0x000ea40008000a00 */
[----:B--2---:R-:W-:-:S04]  /*01c0*/  UISETP.NE.U32.AND UP0, UPT, UR4, URZ, UPT ;  /* 0x000000ff0400728c */ /* 0x004fc8000bf05070 */
[----:B------:R-:W-:-:S09]  /*01d0*/  UISETP.NE.AND.EX UP0, UPT, UR5, URZ, UPT, UP0 ;  /* 0x000000ff0500728c */ /* 0x000fd2000bf05300 */
[----:B------:R-:W-:Y:S05]  /*01e0*/  BRA.U !UP0, `(.L_x_3) ;  /* 0x0000000108107547 */ /* 0x000fea000b800000 */
[----:B------:R-:W2:Y:S01]  /*01f0*/  LDC.64 R16, c[0x0][0x8a8] ;  /* 0x00022a00ff107b82 */ /* 0x000ea20000000a00 */
[----:B------:R-:W2:Y:S02]  /*0200*/  LDCU.64 UR4, c[0x0][0x358] ;  /* 0x00006b00ff0477ac */ /* 0x000ea40008000a00 */
[----:B--2---:R2:W5:Y:S01]  /*0210*/  LDG.E R16, desc[UR4][R16.64] ;  /* 0x0000000410107981 */ /* 0x004562000c1e1900 */
[----:B------:R-:W-:Y:S05]  /*0220*/  BRA `(.L_x_2) ;  /* 0x0000000000047947 */ /* 0x000fea0003800000 */
.L_x_3:
[----:B------:R-:W3:Y:S02]  /*0230*/  LDC R16, c[0x0][0x8a0] ;  /* 0x00022800ff107b82 */ /* 0x000ee40000000800 */
.L_x_2:
[----:B------:R-:W-:Y:S01]  /*0240*/  IMAD.U32 R0, RZ, RZ, UR20 ;  /* 0x00000014ff007e24 */ /* 0x000fe2000f8e00ff */
[----:B------:R-:W-:Y:S04]  /*0250*/  BSSY.RECONVERGENT B0, `(.L_x_4) ;  /* 0x000000c000007945 */ /* 0x000fe80003800200 */
[C---:B------:R-:W-:Y:S02]  /*0260*/  ISETP.NE.OR P1, PT, R0.reuse, 0x1, !P3 ;  /* 0x000000010000780c */ /* 0x040fe40005f25670 */
[----:B------:R-:W-:-:S11]  /*0270*/  ISETP.NE.OR P0, PT, R0, 0x3, !P3 ;  /* 0x000000030000780c */ /* 0x000fd60005f05670 */
[----:B------:R-:W-:Y:S05]  /*0280*/  @P1 BRA `(.L_x_5) ;  /* 0x0000000000201947 */ /* 0x000fea0003800000 */
[----:B------:R-:W4:Y:S02]  /*0290*/  LDCU.64 UR4, c[0x0][0x348] ;  /* 0x00006900ff0477ac */ /* 0x000f240008000a00 */
[----:B----4-:R-:W-:Y:S02]  /*02a0*/  UIADD3 UR6, UP1, UPT, UR4, 0x80, URZ ;  /* 0x0000008004067890 */ /* 0x010fe4000ff3e0ff */
[----:B------:R-:W-:Y:S02]  /*02b0*/  UIADD3 UR4, UP0, UPT, UR4, 0x180, URZ ;  /* 0x0000018004047890 */ /* 0x000fe4000ff1e0ff */
[----:B------:R-:W-:Y:S02]  /*02c0*/  UIADD3.X UR7, UPT, UPT, URZ, UR5, URZ, UP1, !UPT ;  /* 0x00000005ff077290 */ /* 0x000fe40008ffe4ff */
[----:B------:R-:W-:-:S07]  /*02d0*/  UIADD3.X UR5, UPT, UPT, URZ, UR5, URZ, UP0, !UPT ;  /* 0x00000005ff057290 */ /* 0x000fce00087fe4ff */
[----:B------:R4:W-:Y:S02]  /*02e0*/  UTMACCTL.PF [UR6] ;  /* 0x00000000060079b9 */ /* 0x0009e40008040000 */
[----:B------:R4:W-:Y:S02]  /*02f0*/  UTMACCTL.PF [UR4] ;  /* 0x00000000040079b9 */ /* 0x0009e40008040000 */
[----:B----4-:R-:W-:Y:S01]  /*0300*/  NOP ;  /* 0x0000000000007918 */ /* 0x010fe20000000000 */
.L_x_5:
[----:B-1----:R-:W-:Y:S05]  /*0310*/  BSYNC.RECONVERGENT B0 ;  /* 0x0000000000007941 */ /* 0x002fea0003800200 */
.L_x_4:
[----:B------:R-:W-:Y:S04]  /*0320*/  BSSY.RECONVERGENT B0, `(.L_x_6) ;  /* 0x000000a000007945 */ /* 0x000fe80003800200 */
[----:B------:R-:W-:Y:S05]  /*0330*/  @P0 BRA `(.L_x_7) ;  /* 0x0000000000200947 */ /* 0x000fea0003800000 */
[----:B------:R-:W1:Y:S02]  /*0340*/  LDCU.64 UR4, c[0x0][0x348] ;  /* 0x00006900ff0477ac */ /* 0x000e640008000a00 */
[----:B-1----:R-:W-:Y:S02]  /*0350*/  UIADD3 UR6, UP1, UPT, UR4, 0x580, URZ ;  /* 0x0000058004067890 */ /* 0x002fe4000ff3e0ff */
[----:B------:R-:W-:Y:S02]  /*0360*/  UIADD3 UR4, UP0, UPT, UR4, 0x680, URZ ;  /* 0x0000068004047890 */ /* 0x000fe4000ff1e0ff */
[----:B------:R-:W-:Y:S02]  /*0370*/  UIADD3.X UR7, UPT, UPT, URZ, UR5, URZ, UP1, !UPT ;  /* 0x00000005ff077290 */ /* 0x000fe40008ffe4ff */
[----:B------:R-:W-:-:S07]  /*0380*/  UIADD3.X UR5, UPT, UPT, URZ, UR5, URZ, UP0, !UPT ;  /* 0x00000005ff057290 */ /* 0x000fce00087fe4ff */
[----:B------:R1:W-:Y:S02]  /*0390*/  UTMACCTL.PF [UR6] ;  /* 0x00000000060079b9 */ /* 0x0003e40008040000 */
[----:B------:R1:W-:Y:S02]  /*03a0*/  UTMACCTL.PF [UR4] ;  /* 0x00000000040079b9 */ /* 0x0003e40008040000 */
[----:B-1----:R-:W-:Y:S01]  /*03b0*/  NOP ;  /* 0x0000000000007918 */ /* 0x002fe20000000000 */
.L_x_7:
[----:B------:R-:W-:Y:S05]  /*03c0*/  BSYNC.RECONVERGENT B0 ;  /* 0x0000000000007941 */ /* 0x000fea0003800200 */
.L_x_6:
[----:B------:R-:W1:Y:S01]  /*03d0*/  LDCU.64 UR4, c[0x0][0x888] ;  /* 0x00011100ff0477ac */ /* 0x000e620008000a00 */
[----:B------:R-:W-:Y:S02]  /*03e0*/  UISETP.EQ.U32.AND UP1, UPT, UR8, URZ, UPT ;  /* 0x000000ff0800728c */ /* 0x000fe4000bf22070 */
[----:B------:R-:W-:Y:S02]  /*03f0*/  UPLOP3.LUT UP3, UPT, UPT, UPT, UPT, 0x80, 0x8 ;  /* 0x000000000008789c */ /* 0x000fe40003f6f070 */
[----:B-1----:R-:W-:-:S04]  /*0400*/  UISETP.NE.U32.AND UP0, UPT, UR4, URZ, UPT ;  /* 0x000000ff0400728c */ /* 0x002fc8000bf05070 */
[----:B------:R-:W-:-:S04]  /*0410*/  UISETP.NE.AND.EX UP2, UPT, UR5, URZ, UPT, UP0 ;  /* 0x000000ff0500728c */ /* 0x000fc8000bf45300 */
[----:B------:R-:W-:-:S04]  /*0420*/  UISETP.EQ.OR.EX UP4, UPT, UR9, URZ, !UP2, UP1 ;  /* 0x000000ff0900728c */ /* 0x000fc8000d782710 */
[----:B------:R-:W-:-:S06]  /*0430*/  UP2UR UR4, UPR, URZ, 0x10 ;  /* 0x00000010ff047883 */ /* 0x000fcc0008000000 */
[----:B------:R-:W-:Y:S01]  /*0440*/  MOV R94, UR4 ;  /* 0x00000004005e7c02 */ /* 0x000fe20008000f00 */
[----:B------:R-:W-:Y:S06]  /*0450*/  BRA.U !UP4, `(.L_x_8) ;  /* 0x000000010c1c7547 */ /* 0x000fec000b800000 */
[----:B------:R-:W-:Y:S02]  /*0460*/  UISETP.NE.U32.AND UP1, UPT, UR8, URZ, UPT ;  /* 0x000000ff0800728c */ /* 0x000fe4000bf25070 */
[----:B------:R-:W-:Y:S02]  /*0470*/  UISETP.NE.AND UP0, UPT, UR45, URZ, UPT ;  /* 0x000000ff2d00728c */ /* 0x000fe4000bf05270 */
[----:B------:R-:W-:Y:S02]  /*0480*/  UISETP.NE.AND.EX UP1, UPT, UR9, URZ, UPT, UP1 ;  /* 0x000000ff0900728c */ /* 0x000fe4000bf25310 */
[----:B------:R-:W-:-:S09]  /*0490*/  USEL UR4, URZ, 0xffffffff, UP2 ;  /* 0xffffffffff047887 */ /* 0x000fd20009000000 */
[----:B------:R-:W-:-:S04]  /*04a0*/  @!UP1 USEL UR4, URZ, 0xffffffff, UP0 ;  /* 0xffffffffff049887 */ /* 0x000fc80008000000 */
[----:B------:R-:W-:-:S04]  /*04b0*/  ULOP3.LUT UR4, UR4, 0x1, URZ, 0xc0, !UPT ;  /* 0x0000000104047892 */ /* 0x000fc8000f8ec0ff */
[----:B------:R-:W-:Y:S02]  /*04c0*/  UISETP.NE.U32.AND UP3, UPT, UR4, 0x1, UPT ;  /* 0x000000010400788c */ /* 0x000fe4000bf65070 */
.L_x_8:
[----:B------:R-:W1:Y:S02]  /*04d0*/  SHFL.IDX PT, R2, R92, RZ, 0x1f ;  /* 0x00001fff5c027589 */ /* 0x000e6400000e0000 */
[----:B-1----:R-:W-:-:S13]  /*04e0*/  ISETP.NE.AND P0, PT, R2, RZ, PT ;  /* 0x000000ff0200720c */ /* 0x002fda0003f05270 */
[----:B------:R-:W-:Y:S05]  /*04f0*/  @P0 BRA `(.L_x_9) ;  /* 0x0000000000a40947 */ /* 0x000fea0003800000 */
[----:B------:R-:W-:Y:S01]  /*0500*/  ELECT P0, URZ, PT ;  /* 0x0000000000ff782f */ /* 0x000fe20003800000 */
[----:B------:R-:W-:-:S12]  /*0510*/  BSSY.RECONVERGENT B0, `(.L_x_9) ;  /* 0x0000027000007945 */ /* 0x000fd80003800200 */
[----:B------:R-:W-:Y:S05]  /*0520*/  @!P0 BRA `(.L_x_10) ;  /* 0x0000000000948947 */ /* 0x000fea0003800000 */
[----:B------:R-:W1:Y:S01]  /*0530*/  S2UR UR4, SR_CgaCtaId ;  /* 0x00000000000479c3 */ /* 0x000e620000008800 */
[----:B------:R-:W-:Y:S01]  /*0540*/  UMOV UR5, 0x400 ;  /* 0x0000040000057882 */ /* 0x000fe20000000000 */
[----:B------:R-:W-:Y:S01]  /*0550*/  UMOV UR8, 0x1 ;  /* 0x0000000100087882 */ /* 0x000fe20000000000 */
[----:B------:R-:W-:Y:S01]  /*0560*/  UMOV UR6, 0x2 ;  /* 0x0000000200067882 */ /* 0x000fe20000000000 */
[----:B------:R-:W-:-:S04]  /*0570*/  UIADD3 UR8, UPT, UPT, -UR8, 0x100000, URZ ;  /* 0x0010000008087890 */ /* 0x000fc8000fffe1ff */
[----:B------:R-:W-:Y:S02]  /*0580*/  USHF.L.U32 UR9, UR8, 0xb, URZ ;  /* 0x0000000b08097899 */ /* 0x000fe400080006ff */
[----:B------:R-:W-:Y:S02]  /*0590*/  USHF.L.U32 UR8, UR8, 0x1, URZ ;  /* 0x0000000108087899 */ /* 0x000fe400080006ff */
[----:B------:R-:W-:-:S04]  /*05a0*/  UIADD3 UR6, UPT, UPT, -UR6, 0x100000, URZ ;  /* 0x0010000006067890 */ /* 0x000fc8000fffe1ff */
[----:B------:R-:W-:Y:S02]  /*05b0*/  USHF.L.U32 UR7, UR6, 0xb, URZ ;  /* 0x0000000b06077899 */ /* 0x000fe400080006ff */
[----:B------:R-:W-:Y:S02]  /*05c0*/  USHF.L.U32 UR6, UR6, 0x1, URZ ;  /* 0x0000000106067899 */ /* 0x000fe400080006ff */
[----:B-1----:R-:W-:Y:S01]  /*05d0*/  ULEA UR4, UR4, UR5, 0x18 ;  /* 0x0000000504047291 */ /* 0x002fe2000f8ec0ff */
[----:B------:R-:W1:Y:S11]  /*05e0*/  FENCE.VIEW.ASYNC.S ;  /* 0x00000000000073c6 */ /* 0x000e760000000000 */
[----:B-1----:R1:W4:Y:S01]  /*05f0*/  SYNCS.EXCH.64 URZ, [UR4], UR8 ;  /* 0x0000000804ff75b2 */ /* 0x0023220008000100 */
[----:B------:R1:W1:Y:S01]  /*0600*/  SYNCS.EXCH.64 URZ, [UR4+0x60], UR6 ;  /* 0x0000600604ff75b2 */ /* 0x0002620008000100 */
        /* <DEDUP_REMOVED lines=22> */
[----:B----4-:R-:W-:Y:S01]  /*0770*/  NOP ;  /* 0x0000000000007918 */ /* 0x010fe20000000000 */
.L_x_10:
[----:B-1----:R-:W-:Y:S05]  /*0780*/  BSYNC.RECONVERGENT B0 ;  /* 0x0000000000007941 */ /* 0x002fea0003800200 */
.L_x_9:
[----:B------:R-:W1:Y:S01]  /*0790*/  SHFL.IDX PT, R2, R92, RZ, 0x1f ;  /* 0x00001fff5c027589 */ /* 0x000e6200000e0000 */
[----:B------:R-:W-:Y:S01]  /*07a0*/  NOP ;  /* 0x0000000000007918 */ /* 0x000fe20000000000 */
[----:B-1----:R-:W-:-:S13]  /*07b0*/  ISETP.NE.AND P0, PT, R2, 0x1, PT ;  /* 0x000000010200780c */ /* 0x002fda0003f05270 */
[----:B------:R-:W-:Y:S05]  /*07c0*/  @P0 BRA `(.L_x_11) ;  /* 0x0000000000400947 */ /* 0x000fea0003800000 */
        /* <DEDUP_REMOVED lines=9> */
[----:B------:R-:W-:Y:S01]  /*0860*/  USHF.L.U32 UR6, UR6, 0x1, URZ ;  /* 0x0000000106067899 */ /* 0x000fe200080006ff */
[----:B------:R-:W-:Y:S01]  /*0870*/  ELECT P0, URZ, PT ;  /* 0x0000000000ff782f */ /* 0x000fe20003800000 */
[----:B-1----:R-:W-:Y:S01]  /*0880*/  ULEA UR4, UR4, UR5, 0x18 ;  /* 0x0000000504047291 */ /* 0x002fe2000f8ec0ff */
[----:B------:R-:W1:Y:S11]  /*0890*/  FENCE.VIEW.ASYNC.S ;  /* 0x00000000000073c6 */ /* 0x000e760000000000 */
[----:B-1----:R1:W4:Y:S01]  /*08a0*/  SYNCS.EXCH.64 URZ, [UR4+0xc0], UR8 ;  /* 0x0000c00804ff75b2 */ /* 0x0023220008000100 */
[----:B------:R1:W1:Y:S01]  /*08b0*/  SYNCS.EXCH.64 URZ, [UR4+0xc8], UR6 ;  /* 0x0000c80604ff75b2 */ /* 0x0002620008000100 */
[----:B------:R-:W-:Y:S01]  /*08c0*/  NOP ;  /* 0x0000000000007918 */ /* 0x000fe20000000000 */
.L_x_11:
[----:B------:R-:W2:Y:S01]  /*08d0*/  SHFL.IDX PT, R2, R92, RZ, 0x1f ;  /* 0x00001fff5c027589 */ /* 0x000ea200000e0000 */
[----:B------:R-:W-:Y:S01]  /*08e0*/  NOP ;  /* 0x0000000000007918 */ /* 0x000fe20000000000 */
[----:B--2---:R-:W-:-:S13]  /*08f0*/  ISETP.NE.AND P0, PT, R2, 0x3, PT ;  /* 0x000000030200780c */ /* 0x004fda0003f05270 */
[----:B------:R-:W-:Y:S05]  /*0900*/  @P0 BRA `(.L_x_12) ;  /* 0x0000000000300947 */ /* 0x000fea0003800000 */
[----:B-1----:R-:W1:Y:S01]  /*0910*/  S2UR UR4, SR_CgaCtaId ;  /* 0x00000000000479c3 */ /* 0x002e620000008800 */
[----:B------:R-:W-:Y:S01]  /*0920*/  UMOV UR5, 0x400 ;  /* 0x0000040000057882 */ /* 0x000fe20000000000 */
[----:B------:R-:W-:Y:S01]  /*0930*/  UMOV UR6, 0x20 ;  /* 0x0000002000067882 */ /* 0x000fe20000000000 */
[----:B------:R-:W-:Y:S01]  /*0940*/  ELECT P0, URZ, PT ;  /* 0x0000000000ff782f */ /* 0x000fe20003800000 */
[----:B------:R-:W-:-:S04]  /*0950*/  UIADD3 UR6, UPT, UPT, -UR6, 0x100000, URZ ;  /* 0x0010000006067890 */ /* 0x000fc8000fffe1ff */
[----:B------:R-:W-:Y:S02]  /*0960*/  USHF.L.U32 UR7, UR6, 0xb, URZ ;  /* 0x0000000b06077899 */ /* 0x000fe400080006ff */
[----:B------:R-:W-:Y:S02]  /*0970*/  USHF.L.U32 UR6, UR6, 0x1, URZ ;  /* 0x0000000106067899 */ /* 0x000fe400080006ff */
[----:B-1----:R-:W-:Y:S01]  /*0980*/  ULEA UR4, UR4, UR5, 0x18 ;  /* 0x0000000504047291 */ /* 0x002fe2000f8ec0ff */
[----:B------:R-:W1:Y:S11]  /*0990*/  FENCE.VIEW.ASYNC.S ;  /* 0x00000000000073c6 */ /* 0x000e760000000000 */
[----:B-1----:R2:W1:Y:S01]  /*09a0*/  SYNCS.EXCH.64 URZ, [UR4+0xd0], UR6 ;  /* 0x0000d00604ff75b2 */ /* 0x0024620008000100 */
[----:B------:R2:W1:Y:S02]  /*09b0*/  SYNCS.EXCH.64 URZ, [UR4+0xd8], UR6 ;  /* 0x0000d80604ff75b2 */ /* 0x0004640008000100 */
[----:B--2---:R-:W-:Y:S01]  /*09c0*/  NOP ;  /* 0x0000000000007918 */ /* 0x004fe20000000000 */
.L_x_12:
[----:B------:R-:W2:Y:S01]  /*09d0*/  SHFL.IDX PT, R2, R92, RZ, 0x1f ;  /* 0x00001fff5c027589 */ /* 0x000ea200000e0000 */
[----:B------:R-:W-:Y:S01]  /*09e0*/  NOP ;  /* 0x0000000000007918 */ /* 0x000fe20000000000 */
[----:B--2---:R-:W-:-:S13]  /*09f0*/  ISETP.NE.AND P0, PT, R2, 0x4, PT ;  /* 0x000000040200780c */ /* 0x004fda0003f05270 */
[----:B------:R-:W-:Y:S05]  /*0a00*/  @P0 BRA `(.L_x_13) ;  /* 0x00000000004c0947 */ /* 0x000fea0003800000 */
[----:B-1----:R-:W1:Y:S01]  /*0a10*/  S2UR UR4, SR_CgaCtaId ;  /* 0x00000000000479c3 */ /* 0x002e620000008800 */
[----:B------:R-:W-:Y:S01]  /*0a20*/  UMOV UR6, 0x1e0 ;  /* 0x000001e000067882 */ /* 0x000fe20000000000 */
[----:B------:R-:W-:Y:S01]  /*0a30*/  UMOV UR5, 0x400 ;  /* 0x0000040000057882 */ /* 0x000fe20000000000 */
[----:B------:R-:W-:Y:S01]  /*0a40*/  USEL UR6, UR6, 0x1a0, UP3 ;  /* 0x000001a006067887 */ /* 0x000fe20009800000 */
[----:B------:R-:W-:Y:S01]  /*0a50*/  UMOV UR8, 0x1 ;  /* 0x0000000100087882 */ /* 0x000fe20000000000 */
[----:B------:R-:W-:Y:S01]  /*0a60*/  ELECT P0, URZ, PT ;  /* 0x0000000000ff782f */ /* 0x000fe20003800000 */
        /* <DEDUP_REMOVED lines=8> */
[----:B-1----:R2:W1:Y:S01]  /*0af0*/  SYNCS.EXCH.64 URZ, [UR4+0xe0], UR8 ;  /* 0x0000e00804ff75b2 */ /* 0x0024620008000100 */
[----:B------:R2:W1:Y:S01]  /*0b00*/  SYNCS.EXCH.64 URZ, [UR4+0xf0], UR6 ;  /* 0x0000f00604ff75b2 */ /* 0x0004620008000100 */
[----:B------:R2:W1:Y:S01]  /*0b10*/  SYNCS.EXCH.64 URZ, [UR4+0xe8], UR8 ;  /* 0x0000e80804ff75b2 */ /* 0x0004620008000100 */
[----:B------:R2:W1:Y:S02]  /*0b20*/  SYNCS.EXCH.64 URZ, [UR4+0xf8], UR6 ;  /* 0x0000f80604ff75b2 */ /* 0x0004640008000100 */
[----:B--2---:R-:W-:Y:S01]  /*0b30*/  NOP ;  /* 0x0000000000007918 */ /* 0x004fe20000000000 */
.L_x_13:
[----:B------:R-:W2:Y:S01]  /*0b40*/  SHFL.IDX PT, R2, R92, RZ, 0x1f ;  /* 0x00001fff5c027589 */ /* 0x000ea200000e0000 */
[----:B------:R-:W-:Y:S01]  /*0b50*/  NOP ;  /* 0x0000000000007918 */ /* 0x000fe20000000000 */
[----:B--2---:R-:W-:-:S13]  /*0b60*/  ISETP.NE.AND P0, PT, R2, 0x5, PT ;  /* 0x000000050200780c */ /* 0x004fda0003f05270 */
[----:B------:R-:W-:Y:S05]  /*0b70*/  @P0 BRA `(.L_x_14) ;  /* 0x0000000000580947 */ /* 0x000fea0003800000 */
[----:B-1----:R-:W1:Y:S01]  /*0b80*/  S2UR UR4, SR_CgaCtaId ;  /* 0x00000000000479c3 */ /* 0x002e620000008800 */
        /* <DEDUP_REMOVED lines=12> */
[----:B-1----:R2:W1:Y:S01]  /*0c50*/  SYNCS.EXCH.64 URZ, [UR4+0x100], UR8 ;  /* 0x0001000804ff75b2 */ /* 0x0024620008000100 */
[----:B------:R2:W1:Y:S01]  /*0c60*/  SYNCS.EXCH.64 URZ, [UR4+0x120], UR6 ;  /* 0x0001200604ff75b2 */ /* 0x0004620008000100 */
[----:B------:R2:W1:Y:S01]  /*0c70*/  SYNCS.EXCH.64 URZ, [UR4+0x108], UR8 ;  /* 0x0001080804ff75b2 */ /* 0x0004620008000100 */
[----:B------:R2:W1:Y:S01]  /*0c80*/  SYNCS.EXCH.64 URZ, [UR4+0x128], UR6 ;  /* 0x0001280604ff75b2 */ /* 0x0004620008000100 */
[----:B------:R2:W1:Y:S01]  /*0c90*/  SYNCS.EXCH.64 URZ, [UR4+0x110], UR8 ;  /* 0x0001100804ff75b2 */ /* 0x0004620008000100 */
[----:B------:R2:W1:Y:S01]  /*0ca0*/  SYNCS.EXCH.64 URZ, [UR4+0x130], UR6 ;  /* 0x0001300604ff75b2 */ /* 0x0004620008000100 */
[----:B------:R2:W1:Y:S01]  /*0cb0*/  SYNCS.EXCH.64 URZ, [UR4+0x118], UR8 ;  /* 0x0001180804ff75b2 */ /* 0x0004620008000100 */
[----:B------:R2:W1:Y:S02]  /*0cc0*/  SYNCS.EXCH.64 URZ, [UR4+0x138], UR6 ;  /* 0x0001380604ff75b2 */ /* 0x0004640008000100 */
[----:B--2---:R-:W-:Y:S01]  /*0cd0*/  NOP ;  /* 0x0000000000007918 */ /* 0x004fe20000000000 */
.L_x_14:
[----:B------:R-:W2:Y:S01]  /*0ce0*/  SHFL.IDX PT, R2, R92, RZ, 0x1f ;  /* 0x00001fff5c027589 */ /* 0x000ea200000e0000 */
[----:B------:R-:W1:Y:S01]  /*0cf0*/  S2UR UR50, SR_CgaCtaId ;  /* 0x00000000003279c3 */ /* 0x000e620000008800 */
[----:B------:R-:W-:Y:S01]  /*0d00*/  NOP ;  /* 0x0000000000007918 */ /* 0x000fe20000000000 */
[----:B--2---:R-:W-:-:S13]  /*0d10*/  ISETP.NE.AND P0, PT, R2, 0x3, PT ;  /* 0x000000030200780c */ /* 0x004fda0003f05270 */
[----:B-1----:R-:W-:Y:S05]  /*0d20*/  @P0 BRA `(.L_x_15) ;  /* 0x0000000000340947 */ /* 0x002fea0003800000 */
[----:B------:R-:W-:Y:S01]  /*0d30*/  UMOV UR4, 0x400 ;  /* 0x0000040000047882 */ /* 0x000fe20000000000 */
[----:B------:R-:W-:Y:S01]  /*0d40*/  UMOV UR6, 0x20 ;  /* 0x0000002000067882 */ /* 0x000fe20000000000 */
[----:B------:R-:W-:Y:S02]  /*0d50*/  ULEA UR4, UR50, UR4, 0x18 ;  /* 0x0000000432047291 */ /* 0x000fe4000f8ec0ff */
[----:B------:R-:W-:-:S04]  /*0d60*/  UIADD3 UR6, UPT, UPT, -UR6, 0x100000, URZ ;  /* 0x0010000006067890 */ /* 0x000fc8000fffe1ff */
[----:B------:R-:W-:Y:S02]  /*0d70*/  USHF.L.U32 UR7, UR6, 0xb, URZ ;  /* 0x0000000b06077899 */ /* 0x000fe400080006ff */
[----:B------:R-:W-:Y:S01]  /*0d80*/  USHF.L.U32 UR6, UR6, 0x1, URZ ;  /* 0x0000000106067899 */ /* 0x000fe200080006ff */
[----:B------:R-:W-:Y:S01]  /*0d90*/  ELECT P0, URZ, PT ;  /* 0x0000000000ff782f */ /* 0x000fe20003800000 */
[----:B------:R-:W1:Y:S10]  /*0da0*/  FENCE.VIEW.ASYNC.S ;  /* 0x00000000000073c6 */ /* 0x000e740000000000 */
[----:B-1----:R1:W2:Y:S01]  /*0db0*/  SYNCS.EXCH.64 URZ, [UR4+0x140], UR6 ;  /* 0x0001400604ff75b2 */ /* 0x0022a20008000100 */
[----:B------:R1:W1:Y:S01]  /*0dc0*/  SYNCS.EXCH.64 URZ, [UR4+0x150], UR6 ;  /* 0x0001500604ff75b2 */ /* 0x0002620008000100 */
[----:B------:R1:W1:Y:S01]  /*0dd0*/  SYNCS.EXCH.64 URZ, [UR4+0x148], UR6 ;  /* 0x0001480604ff75b2 */ /* 0x0002620008000100 */
[----:B------:R1:W1:Y:S01]  /*0de0*/  SYNCS.EXCH.64 URZ, [UR4+0x158], UR6 ;  /* 0x0001580604ff75b2 */ /* 0x0002620008000100 */
[----:B------:R-:W-:Y:S01]  /*0df0*/  NOP ;  /* 0x0000000000007918 */ /* 0x000fe20000000000 */
.L_x_15:
[----:B-1----:R-:W1:Y:S01]  /*0e00*/  LDCU UR4, c[0x0][0x36c] ;  /* 0x00006d80ff0477ac */ /* 0x002e620008000800 */
[----:B------:R-:W-:Y:S01]  /*0e10*/  ISETP.NE.OR P3, PT, R0, 0x2, !P3 ;  /* 0x000000020000780c */ /* 0x000fe20005f65670 */
[----:B------:R-:W-:Y:S01]  /*0e20*/  NOP ;  /* 0x0000000000007918 */ /* 0x000fe20000000000 */
[----:B------:R-:W-:Y:S01]  /*0e30*/  LOP3.LUT R0, R99, 0x1f, RZ, 0xc0, !PT ;  /* 0x0000001f63007812 */ /* 0x000fe200078ec0ff */
[----:B------:R-:W-:Y:S02]  /*0e40*/  UISETP.NE.AND UP4, UPT, UR20, 0x2, UPT ;  /* 0x000000021400788c */ /* 0x000fe4000bf85270 */
[----:B------:R-:W-:Y:S02]  /*0e50*/  UISETP.NE.AND UP5, UPT, UR20, URZ, UPT ;  /* 0x000000ff1400728c */ /* 0x000fe4000bfa5270 */
[----:B-1----:R-:W-:-:S09]  /*0e60*/  UISETP.EQ.U32.AND UP6, UPT, UR4, 0x1, UPT ;  /* 0x000000010400788c */ /* 0x002fd2000bfc2070 */
[----:B------:R-:W-:Y:S05]  /*0e70*/  BRA.U !UP6, `(.L_x_16) ;  /* 0x000000010e087547 */ /* 0x000fea000b800000 */
[----:B--2-4-:R-:W-:Y:S01]  /*0e80*/  UCGABAR_ARV ;  /* 0x00000000000079c7 */ /* 0x014fe20008000000 */
[----:B------:R-:W-:Y:S05]  /*0e90*/  BRA `(.L_x_17) ;  /* 0x0000000000047947 */ /* 0x000fea0003800000 */
.L_x_16:
[----:B--2-4-:R-:W-:Y:S01]  /*0ea0*/  NOP ;  /* 0x0000000000007918 */ /* 0x014fe20000000000 */
.L_x_17:
[----:B------:R-:W1:Y:S01]  /*0eb0*/  S2UR UR48, SR_CTAID.X ;  /* 0x00000000003079c3 */ /* 0x000e620000002500 */
[----:B------:R-:W-:-:S05]  /*0ec0*/  CS2R.32 R93, SR_CgaSize ;  /* 0x00000000005d7805 */ /* 0x000fca0000008a00 */
[----:B------:R-:W-:-:S05]  /*0ed0*/  IMAD R93, R93, -0xa0, RZ ;  /* 0xffffff605d5d7824 */ /* 0x000fca00078e02ff */
[----:B------:R-:W-:-:S14]  /*0ee0*/  R2UR UR5, R93 ;  /* 0x000000005d0572ca */ /* 0x000fdc00000e0000 */
[----:B------:R-:W2:Y:S01]  /*0ef0*/  LDCU UR5, c[0x0][UR5+0x2b0] ;  /* 0x00005600050577ac */ /* 0x000ea20008000800 */
[----:B------:R-:W-:-:S05]  /*0f00*/  CS2R.32 R93, SR_CgaSize ;  /* 0x00000000005d7805 */ /* 0x000fca0000008a00 */
[----:B------:R-:W-:-:S05]  /*0f10*/  IMAD R93, R93, -0xa0, RZ ;  /* 0xffffff605d5d7824 */ /* 0x000fca00078e02ff */
[----:B------:R-:W-:-:S14]  /*0f20*/  R2UR UR4, R93 ;  /* 0x000000005d0472ca */ /* 0x000fdc00000e0000 */
[----:B------:R-:W4:Y:S01]  /*0f30*/  LDCU UR4, c[0x0][UR4+0x2b4] ;  /* 0x00005680040477ac */ /* 0x000f220008000800 */
[----:B------:R-:W3:Y:S01]  /*0f40*/  S2UR UR49, SR_CTAID.Y ;  /* 0x00000000003179c3 */ /* 0x000ee20000002600 */
[----:B------:R-:W-:-:S05]  /*0f50*/  CS2R.32 R93, SR_CgaSize ;  /* 0x00000000005d7805 */ /* 0x000fca0000008a00 */
[----:B------:R-:W-:-:S05]  /*0f60*/  IMAD R93, R93, -0xa0, RZ ;  /* 0xffffff605d5d7824 */ /* 0x000fca00078e02ff */
[----:B------:R-:W-:-:S14]  /*0f70*/  R2UR UR7, R93 ;  /* 0x000000005d0772ca */ /* 0x000fdc00000e0000 */
[----:B------:R-:W4:Y:S01]  /*0f80*/  LDCU UR7, c[0x0][UR7+0x2a0] ;  /* 0x00005400070777ac */ /* 0x000f220008000800 */
[----:B------:R-:W-:-:S05]  /*0f90*/  CS2R.32 R93, SR_CgaSize ;  /* 0x00000000005d7805 */ /* 0x000fca0000008a00 */
[----:B------:R-:W-:-:S05]  /*0fa0*/  IMAD R93, R93, -0xa0, RZ ;  /* 0xffffff605d5d7824 */ /* 0x000fca00078e02ff */
[----:B------:R-:W-:-:S14]  /*0fb0*/  R2UR UR61, R93 ;  /* 0x000000005d3d72ca */ /* 0x000fdc00000e0000 */
[----:B------:R-:W4:Y:S01]  /*0fc0*/  LDCU UR61, c[0x0][UR61+0x2a4] ;  /* 0x000054803d3d77ac */ /* 0x000f220008000800 */
[----:B------:R-:W4:Y:S01]  /*0fd0*/  LDCU UR21, c[0x0][0xb24] ;  /* 0x00016480ff1577ac */ /* 0x000f220008000800 */
[----:B------:R-:W4:Y:S01]  /*0fe0*/  LDCU UR41, c[0x0][0xb24] ;  /* 0x00016480ff2977ac */ /* 0x000f220008000800 */
[----:B-1----:R-:W-:Y:S01]  /*0ff0*/  I2FP.F32.U32 R3, UR48 ;  /* 0x0000003000037c45 */ /* 0x002fe20008201000 */
[----:B------:R-:W1:Y:S04]  /*1000*/  LDCU UR23, c[0x0][0xb30] ;  /* 0x00016600ff1777ac */ /* 0x000e680008000800 */
[----:B--2---:R-:W-:Y:S01]  /*1010*/  FMUL R3, R3, UR5 ;  /* 0x0000000503037c20 */ /* 0x004fe20008400000 */
[----:B---3--:R-:W-:-:S05]  /*1020*/  I2FP.F32.U32 R2, UR49 ;  /* 0x0000003100027c45 */ /* 0x008fca0008201000 */
[----:B------:R-:W2:Y:S01]  /*1030*/  F2I.U32.TRUNC.NTZ R3, R3 ;  /* 0x0000000300037305 */ /* 0x000ea2000020f000 */
[----:B----4-:R-:W-:Y:S01]  /*1040*/  FMUL R2, R2, UR4 ;  /* 0x0000000402027c20 */ /* 0x010fe20008400000 */
[----:B------:R-:W-:-:S04]  /*1050*/  ULOP3.LUT UR4, UR50, 0x1, URZ, 0xc0, !UPT ;  /* 0x0000000132047892 */ /* 0x000fc8000f8ec0ff */
[----:B------:R-:W-:Y:S02]  /*1060*/  UISETP.NE.U32.AND UP0, UPT, UR4, 0x1, UPT ;  /* 0x000000010400788c */ /* 0x000fe4000bf05070 */
[----:B------:R-:W3:Y:S02]  /*1070*/  F2I.U32.TRUNC.NTZ R2, R2 ;  /* 0x0000000200027305 */ /* 0x000ee4000020f000 */
[----:B------:R-:W-:Y:S01]  /*1080*/  USEL UR4, URZ, 0x1400, UP0 ;  /* 0x00001400ff047887 */ /* 0x000fe20008000000 */
[----:B--2---:R-:W-:Y:S02]  /*1090*/  R2UR UR6, R3 ;  /* 0x00000000030672ca */ /* 0x004fe400000e0000 */
[----:B---3--:R-:W-:Y:S02]  /*10a0*/  R2UR UR5, R2 ;  /* 0x00000000020572ca */ /* 0x008fe400000e0000 */
[----:B------:R-:W-:-:S09]  /*10b0*/  PRMT R2, RZ, 0x7610, R2 ;  /* 0x00007610ff027816 */ /* 0x000fd20000000002 */
[----:B------:R-:W-:-:S04]  /*10c0*/  UIADD3 UR6, UPT, UPT, -UR6, URZ, URZ ;  /* 0x000000ff06067290 */ /* 0x000fc8000fffe1ff */
[----:B------:R-:W-:Y:S02]  /*10d0*/  UIMAD UR6, UR7, UR6, UR48 ;  /* 0x00000006070672a4 */ /* 0x000fe4000f8e0230 */
[----:B------:R-:W-:-:S04]  /*10e0*/  UIADD3 UR5, UPT, UPT, -UR5, URZ, URZ ;  /* 0x000000ff05057290 */ /* 0x000fc8000fffe1ff */
[----:B------:R-:W-:Y:S01]  /*10f0*/  IMAD.U32 R93, RZ, RZ, UR6 ;  /* 0x00000006ff5d7e24 */ /* 0x000fe2000f8e00ff */
[----:B------:R-:W-:Y:S01]  /*1100*/  UIMAD UR61, UR61, UR5, UR49 ;  /* 0x000000053d3d72a4 */ /* 0x000fe2000f8e0231 */
[----:B-1----:R-:W-:Y:S11]  /*1110*/  BRA.U UP5, `(.L_x_18) ;  /* 0x0000000105287547 */ /* 0x002ff6000b800000 */
[----:B------:R-:W-:Y:S01]  /*1120*/  R2UR UR7, R93 ;  /* 0x000000005d0772ca */ /* 0x000fe200000e0000 */
[----:B------:R-:W-:-:S12]  /*1130*/  UISETP.NE.AND UP0, UPT, UR61, URZ, UPT ;  /* 0x000000ff3d00728c */ /* 0x000fd8000bf05270 */
[----:B------:R-:W-:-:S04]  /*1140*/  UISETP.EQ.OR UP0, UPT, UR7, URZ, !UP0 ;  /* 0x000000ff0700728c */ /* 0x000fc8000c702670 */
[----:B------:R-:W-:Y:S02]  /*1150*/  USEL UR6, URZ, 0x1, !UP0 ;  /* 0x00000001ff067887 */ /* 0x000fe4000c000000 */
[----:B------:R-:W-:-:S04]  /*1160*/  UISETP.NE.AND UP0, UPT, UR61, URZ, UPT ;  /* 0x000000ff3d00728c */ /* 0x000fc8000bf05270 */
[----:B------:R-:W-:Y:S02]  /*1170*/  USEL UR5, URZ, 0x2, UP0 ;  /* 0x00000002ff057887 */ /* 0x000fe40008000000 */
[----:B------:R-:W-:-:S04]  /*1180*/  UISETP.NE.AND UP0, UPT, UR7, 0x1, UPT ;  /* 0x000000010700788c */ /* 0x000fc8000bf05270 */
[----:B------:R-:W-:-:S04]  /*1190*/  USEL UR5, UR5, 0x2, UP0 ;  /* 0x0000000205057887 */ /* 0x000fc80008000000 */
[----:B------:R-:W-:-:S06]  /*11a0*/  UIADD3 UR5, UPT, UPT, UR6, UR5, URZ ;  /* 0x0000000506057290 */ /* 0x000fcc000fffe0ff */
[----:B------:R-:W-:-:S07]  /*11b0*/  MOV R2, UR5 ;  /* 0x0000000500027c02 */ /* 0x000fce0008000f00 */
.L_x_18:
[----:B------:R-:W1:Y:S01]  /*11c0*/  S2UR UR36, SR_CTAID.Z ;  /* 0x00000000002479c3 */ /* 0x000e620000002700 */
[----:B------:R-:W-:-:S09]  /*11d0*/  UISETP.GE.AND UP0, UPT, UR21, 0x1, UPT ;  /* 0x000000011500788c */ /* 0x000fd2000bf06270 */
[----:B------:R-:W-:Y:S05]  /*11e0*/  BRA.U !UP0, `(.L_x_19) ;  /* 0x0000000108d07547 */ /* 0x000fea000b800000 */
[----:B------:R-:W2:Y:S01]  /*11f0*/  LDCU.128 UR12, c[0x0][0xb10] ;  /* 0x00016200ff0c77ac */ /* 0x000ea20008000c00 */
[----:B------:R-:W3:Y:S01]  /*1200*/  LDCU UR22, c[0x0][0xb0c] ;  /* 0x00016180ff1677ac */ /* 0x000ee20008000800 */
[----:B------:R-:W4:Y:S01]  /*1210*/  LDCU UR7, c[0x0][0x370] ;  /* 0x00006e00ff0777ac */ /* 0x000f220008000800 */
[----:B------:R-:W1:Y:S01]  /*1220*/  LDCU UR8, c[0x0][0x374] ;  /* 0x00006e80ff0877ac */ /* 0x000e620008000800 */
[----:B------:R-:W1:Y:S01]  /*1230*/  LDCU UR9, c[0x0][0xb20] ;  /* 0x00016400ff0977ac */ /* 0x000e620008000800 */
[----:B--2---:R-:W-:Y:S02]  /*1240*/  UIMAD.WIDE.U32 UR10, UR48, UR12, URZ ;  /* 0x0000000c300a72a5 */ /* 0x004fe4000f8e00ff */
[----:B---3--:R-:W-:Y:S02]  /*1250*/  UISETP.NE.AND UP0, UPT, UR22, 0x1, UPT ;  /* 0x000000011600788c */ /* 0x008fe4000bf05270 */
[----:B------:R-:W-:Y:S02]  /*1260*/  UIMAD.WIDE.U32 UR16, UR49, UR15, URZ ;  /* 0x0000000f311072a5 */ /* 0x000fe4000f8e00ff */
[----:B----4-:R-:W-:Y:S01]  /*1270*/  UIMAD.WIDE.U32 UR18, UR7, UR12, URZ ;  /* 0x0000000c071272a5 */ /* 0x010fe2000f8e00ff */
[----:B------:R-:W-:Y:S01]  /*1280*/  UMOV UR6, UR11 ;  /* 0x0000000b00067c82 */ /* 0x000fe20008000000 */
[----:B------:R-:W-:-:S02]  /*1290*/  UISETP.NE.AND UP1, UPT, UR21, 0x1, UPT ;  /* 0x000000011500788c */ /* 0x000fc4000bf25270 */
[----:B------:R-:W-:Y:S01]  /*12a0*/  USHF.R.U32.HI UR6, URZ, UR13, UR6 ;  /* 0x0000000dff067299 */ /* 0x000fe20008011606 */
[----:B------:R-:W2:Y:S02]  /*12b0*/  LDCU.64 UR10, c[0x0][0xb28] ;  /* 0x00016500ff0a77ac */ /* 0x000ea40008000a00 */
[----:B------:R-:W-:Y:S01]  /*12c0*/  UMOV UR18, UR19 ;  /* 0x0000001300127c82 */ /* 0x000fe20008000000 */
[----:B------:R-:W-:Y:S02]  /*12d0*/  USEL UR6, UR48, UR6, !UP0 ;  /* 0x0000000630067287 */ /* 0x000fe4000c000000 */
[----:B------:R-:W-:Y:S02]  /*12e0*/  @UP0 USHF.R.U32.HI UR7, URZ, UR13, UR18 ;  /* 0x0000000dff070299 */ /* 0x000fe40008011612 */
[----:B------:R-:W-:Y:S02]  /*12f0*/  UISETP.NE.AND UP0, UPT, UR14, 0x1, UPT ;  /* 0x000000010e00788c */ /* 0x000fe4000bf05270 */
[----:B-1----:R-:W-:Y:S01]  /*1300*/  UIMAD.WIDE.U32 UR12, UR8, UR15, URZ ;  /* 0x0000000f080c72a5 */ /* 0x002fe2000f8e00ff */
[----:B------:R-:W-:-:S02]  /*1310*/  UMOV UR5, UR17 ;  /* 0x0000001100057c82 */ /* 0x000fc40008000000 */
[----:B------:R-:W-:-:S04]  /*1320*/  USHF.R.U32.HI UR5, URZ, UR9, UR5 ;  /* 0x00000009ff057299 */ /* 0x000fc80008011605 */
[----:B------:R-:W-:Y:S01]  /*1330*/  UMOV UR12, UR13 ;  /* 0x0000000d000c7c82 */ /* 0x000fe20008000000 */
[----:B--2---:R-:W-:Y:S02]  /*1340*/  UIMAD.WIDE.U32 UR16, UR7, UR10, URZ ;  /* 0x0000000a071072a5 */ /* 0x004fe4000f8e00ff */
[----:B------:R-:W-:Y:S02]  /*1350*/  @UP0 USHF.R.U32.HI UR8, URZ, UR9, UR12 ;  /* 0x00000009ff080299 */ /* 0x000fe4000801160c */
[----:B------:R-:W-:Y:S02]  /*1360*/  USEL UR5, UR49, UR5, !UP0 ;  /* 0x0000000531057287 */ /* 0x000fe4000c000000 */
[----:B------:R-:W-:Y:S01]  /*1370*/  UIMAD.WIDE.U32 UR12, UR8, UR10, URZ ;  /* 0x0000000a080c72a5 */ /* 0x000fe2000f8e00ff */
[----:B------:R-:W-:Y:S02]  /*1380*/  UMOV UR16, UR17 ;  /* 0x0000001100107c82 */ /* 0x000fe40008000000 */
[----:B------:R-:W-:-:S04]  /*1390*/  @UP1 USHF.R.U32.HI UR7, URZ, UR11, UR16 ;  /* 0x0000000bff071299 */ /* 0x000fc80008011610 */
[----:B------:R-:W-:Y:S01]  /*13a0*/  UMOV UR12, UR13 ;  /* 0x0000000d000c7c82 */ /* 0x000fe20008000000 */
[----:B------:R-:W-:Y:S02]  /*13b0*/  UIMAD UR9, UR7, UR21, URZ ;  /* 0x00000015070972a4 */ /* 0x000fe4000f8e02ff */
[----:B------:R-:W-:Y:S02]  /*13c0*/  @UP1 USHF.R.U32.HI UR8, URZ, UR11, UR12 ;  /* 0x0000000bff081299 */ /* 0x000fe4000801160c */
[----:B------:R-:W-:Y:S02]  /*13d0*/  UIMAD.WIDE.U32 UR12, UR5, UR10, URZ ;  /* 0x0000000a050c72a5 */ /* 0x000fe4000f8e00ff */
[----:B------:R-:W-:Y:S02]  /*13e0*/  UIMAD UR8, UR8, UR21, URZ ;  /* 0x00000015080872a4 */ /* 0x000fe4000f8e02ff */
[----:B------:R-:W-:Y:S02]  /*13f0*/  UIADD3 UR12, UPT, UPT, -UR6, URZ, URZ ;  /* 0x000000ff060c7290 */ /* 0x000fe4000fffe1ff */
[----:B------:R-:W-:-:S02]  /*1400*/  UISETP.GE.AND UP0, UPT, UR5, UR8, UPT ;  /* 0x000000080500728c */ /* 0x000fc4000bf06270 */
[----:B------:R-:W-:Y:S02]  /*1410*/  UIMAD UR48, UR22, UR12, UR48 ;  /* 0x0000000c163072a4 */ /* 0x000fe4000f8e0230 */
[----:B------:R-:W-:Y:S02]  /*1420*/  UISETP.GE.OR UP0, UPT, UR6, UR9, UP0 ;  /* 0x000000090600728c */ /* 0x000fe40008706670 */
[----:B------:R-:W-:-:S03]  /*1430*/  UIMAD.WIDE.U32 UR8, UR6, UR10, URZ ;  /* 0x0000000a060872a5 */ /* 0x000fc6000f8e00ff */
[----:B------:R-:W-:Y:S02]  /*1440*/  UMOV UR10, UR13 ;  /* 0x0000000d000a7c82 */ /* 0x000fe40008000000 */
[----:B------:R-:W-:-:S04]  /*1450*/  USHF.R.U32.HI UR10, URZ, UR11, UR10 ;  /* 0x0000000bff0a7299 */ /* 0x000fc8000801160a */
[----:B------:R-:W-:Y:S02]  /*1460*/  USEL UR8, UR5, UR10, !UP1 ;  /* 0x0000000a05087287 */ /* 0x000fe4000c800000 */
[----:B------:R-:W-:Y:S02]  /*1470*/  @!UP0 USHF.R.U32.HI UR9, URZ, UR11, UR9 ;  /* 0x0000000bff098299 */ /* 0x000fe40008011609 */
[----:B------:R-:W-:Y:S02]  /*1480*/  UIADD3 UR10, UPT, UPT, -UR8, URZ, URZ ;  /* 0x000000ff080a7290 */ /* 0x000fe4000fffe1ff */
[----:B------:R-:W-:Y:S02]  /*1490*/  @!UP0 USEL UR9, UR6, UR9, !UP1 ;  /* 0x0000000906098287 */ /* 0x000fe4000c800000 */
[----:B------:R-:W-:Y:S02]  /*14a0*/  UIMAD UR10, UR21, UR10, UR5 ;  /* 0x0000000a150a72a4 */ /* 0x000fe4000f8e0205 */
[----:B------:R-:W-:-:S02]  /*14b0*/  UIADD3 UR11, UPT, UPT, -UR5, URZ, URZ ;  /* 0x000000ff050b7290 */ /* 0x000fc4000fffe1ff */
[----:B------:R-:W-:Y:S02]  /*14c0*/  @!UP0 UIMAD UR7, UR10, UR7, UR9 ;  /* 0x000000070a0782a4 */ /* 0x000fe4000f8e0209 */
[----:B------:R-:W-:Y:S02]  /*14d0*/  @!UP0 UIADD3 UR8, UPT, UPT, UR8, -UR9, URZ ;  /* 0x8000000908088290 */ /* 0x000fe4000fffe0ff */
[----:B------:R-:W-:Y:S02]  /*14e0*/  UIMAD UR11, UR14, UR11, UR49 ;  /* 0x0000000b0e0b72a4 */ /* 0x000fe4000f8e0231 */
[----:B------:R-:W-:-:S03]  /*14f0*/  @!UP0 UIMAD UR5, UR8, UR21, UR6 ;  /* 0x00000015080582a4 */ /* 0x000fc6000f8e0206 */
[----:B------:R-:W-:Y:S01]  /*1500*/  @!UP0 UMOV UR6, UR7 ;  /* 0x0000000700068c82 */ /* 0x000fe20008000000 */
[----:B------:R-:W-:Y:S02]  /*1510*/  UIMAD UR49, UR5, UR14, UR11 ;  /* 0x0000000e053172a4 */ /* 0x000fe4000f8e020b */
[----:B------:R-:W-:-:S12]  /*1520*/  UIMAD UR48, UR6, UR22, UR48 ;  /* 0x00000016063072a4 */ /* 0x000fd8000f8e0230 */
.L_x_19:
[----:B------:R-:W-:-:S09]  /*1530*/  UISETP.NE.AND UP0, UPT, UR23, 0x1, UPT ;  /* 0x000000011700788c */ /* 0x000fd2000bf05270 */
[----:B------:R-:W-:Y:S05]  /*1540*/  BRA.U UP0, `(.L_x_20) ;  /* 0x0000000100447547 */ /* 0x000fea000b800000 */
[----:B------:R-:W2:Y:S01]  /*1550*/  LDCU.128 UR12, c[0x0][0xb10] ;  /* 0x00016200ff0c77ac */ /* 0x000ea20008000c00 */
[----:B------:R-:W3:Y:S01]  /*1560*/  LDCU UR10, c[0x0][0xb0c] ;  /* 0x00016180ff0a77ac */ /* 0x000ee20008000800 */
[----:B------:R-:W4:Y:S01]  /*1570*/  LDCU UR11, c[0x0][0xb20] ;  /* 0x00016400ff0b77ac */ /* 0x000f220008000800 */
[----:B--2---:R-:W-:Y:S02]  /*1580*/  UIMAD.WIDE.U32 UR6, UR48, UR12, URZ ;  /* 0x0000000c300672a5 */ /* 0x004fe4000f8e00ff */
[----:B------:R-:W-:Y:S02]  /*1590*/  UIMAD.WIDE.U32 UR8, UR49, UR15, URZ ;  /* 0x0000000f310872a5 */ /* 0x000fe4000f8e00ff */
[----:B---3--:R-:W-:-:S03]  /*15a0*/  UISETP.NE.AND UP0, UPT, UR10, 0x1, UPT ;  /* 0x000000010a00788c */ /* 0x008fc6000bf05270 */
[----:B------:R-:W-:Y:S02]  /*15b0*/  UMOV UR6, UR7 ;  /* 0x0000000700067c82 */ /* 0x000fe40008000000 */
[----:B------:R-:W-:Y:S01]  /*15c0*/  USHF.R.U32.HI UR6, URZ, UR13, UR6 ;  /* 0x0000000dff067299 */ /* 0x000fe20008011606 */
[----:B------:R-:W-:-:S03]  /*15d0*/  UMOV UR5, UR9 ;  /* 0x0000000900057c82 */ /* 0x000fc60008000000 */
[----:B------:R-:W-:Y:S02]  /*15e0*/  USEL UR6, UR48, UR6, !UP0 ;  /* 0x0000000630067287 */ /* 0x000fe4000c000000 */
[----:B------:R-:W-:Y:S02]  /*15f0*/  UISETP.NE.AND UP0, UPT, UR14, 0x1, UPT ;  /* 0x000000010e00788c */ /* 0x000fe4000bf05270 */
[----:B----4-:R-:W-:-:S04]  /*1600*/  USHF.R.U32.HI UR5, URZ, UR11, UR5 ;  /* 0x0000000bff057299 */ /* 0x010fc80008011605 */
[----:B------:R-:W-:-:S04]  /*1610*/  USEL UR5, UR49, UR5, !UP0 ;  /* 0x0000000531057287 */ /* 0x000fc8000c000000 */
[----:B------:R-:W-:Y:S02]  /*1620*/  UIADD3 UR7, UPT, UPT, UR6, -UR5, URZ ;  /* 0x8000000506077290 */ /* 0x000fe4000fffe0ff */
[----:B------:R-:W-:Y:S02]  /*1630*/  UIADD3 UR5, UPT, UPT, -UR6, UR5, URZ ;  /* 0x0000000506057290 */ /* 0x000fe4000fffe1ff */
[----:B------:R-:W-:Y:S02]  /*1640*/  UIMAD UR49, UR7, UR14, UR49 ;  /* 0x0000000e073172a4 */ /* 0x000fe4000f8e0231 */
[----:B------:R-:W-:-:S12]  /*1650*/  UIMAD UR48, UR5, UR10, UR48 ;  /* 0x0000000a053072a4 */ /* 0x000fd8000f8e0230 */
.L_x_20:
[----:B------:R-:W-:Y:S01]  /*1660*/  UISETP.NE.AND UP0, UPT, UR20, 0x2, UPT ;  /* 0x000000021400788c */ /* 0x000fe2000bf05270 */
[----:B------:R-:W-:Y:S09]  /*1670*/  BRA.U !UP6, `(.L_x_21) ;  /* 0x000000010e0c7547 */ /* 0x000ff2000b800000 */
[----:B------:R-:W-:Y:S01]  /*1680*/  UCGABAR_WAIT ;  /* 0x0000000000007dc7 */ /* 0x000fe20008000000 */
[----:B------:R-:W-:Y:S01]  /*1690*/  CCTL.IVALL ;  /* 0x00000000ff00798f */ /* 0x000fe20002000000 */
[----:B------:R-:W-:Y:S05]  /*16a0*/  BRA `(.L_x_22) ;  /* 0x0000000000047947 */ /* 0x000fea0003800000 */
.L_x_21:
[----:B------:R-:W-:Y:S06]  /*16b0*/  BAR.SYNC.DEFER_BLOCKING 0x0 ;  /* 0x0000000000007b1d */ /* 0x000fec0000010000 */
.L_x_22:
[----:B------:R-:W-:Y:S05]  /*16c0*/  BRA.U UP0, `(.L_x_23) ;  /* 0x0000001500e47547 */ /* 0x000fea000b800000 */
[----:B------:R-:W2:Y:S01]  /*16d0*/  LDCU UR7, c[0x0][0x38c] ;  /* 0x00007180ff0777ac */ /* 0x000ea20008000800 */
[----:B------:R-:W-:Y:S01]  /*16e0*/  PLOP3.LUT P1, PT, PT, PT, UP3, 0x80, 0x8 ;  /* 0x000000000008781c */ /* 0x000fe20003f2f038 */
[----:B------:R-:W-:Y:S01]  /*16f0*/  IMAD.MOV.U32 R12, RZ, RZ, 0x1 ;  /* 0x00000001ff0c7424 */ /* 0x000fe200078e00ff */
[----:B------:R-:W-:Y:S01]  /*1700*/  ISETP.EQ.OR P2, PT, R0, RZ, P3 ;  /* 0x000000ff0000720c */ /* 0x000fe20001f42670 */
[----:B------:R-:W-:Y:S01]  /*1710*/  UISETP.NE.AND UP1, UPT, UR20, URZ, UPT ;  /* 0x000000ff1400728c */ /* 0x000fe2000bf25270 */
[----:B------:R-:W-:Y:S01]  /*1720*/  PLOP3.LUT P1, PT, P1, PT, PT, 0x8, 0x80 ;  /* 0x000000000080781c */ /* 0x000fe20000f2e170 */
[----:B------:R-:W-:Y:S01]  /*1730*/  USEL UR26, URZ, 0x1, UP4 ;  /* 0x00000001ff1a7887 */ /* 0x000fe2000a000000 */
[----:B------:R-:W-:Y:S01]  /*1740*/  CS2R R10, SRZ ;  /* 0x00000000000a7805 */ /* 0x000fe2000001ff00 */
[----:B------:R-:W-:Y:S01]  /*1750*/  IMAD.MOV.U32 R9, RZ, RZ, RZ ;  /* 0x000000ffff097224 */ /* 0x000fe200078e00ff */
[----:B------:R-:W3:Y:S01]  /*1760*/  LDCU UR39, c[0x0][0x370] ;  /* 0x00006e00ff2777ac */ /* 0x000ee20008000800 */
[----:B------:R-:W-:Y:S01]  /*1770*/  IMAD.MOV.U32 R8, RZ, RZ, 0x1 ;  /* 0x00000001ff087424 */ /* 0x000fe200078e00ff */
[----:B------:R-:W4:Y:S01]  /*1780*/  LDCU.64 UR28, c[0x0][0x348] ;  /* 0x00006900ff1c77ac */ /* 0x000f220008000a00 */
[----:B------:R-:W-:-:S02]  /*1790*/  USHF.R.U32.HI UR44, URZ, 0x7, UR4 ;  /* 0x00000007ff2c7899 */ /* 0x000fc40008011604 */
[----:B--2---:R-:W-:Y:S02]  /*17a0*/  UIADD3 UR6, UPT, UPT, UR7, 0x7f, URZ ;  /* 0x0000007f07067890 */ /* 0x004fe4000fffe0ff */
[----:B------:R-:W-:Y:S02]  /*17b0*/  UIADD3 UR45, UPT, UPT, UR7, 0xfe, URZ ;  /* 0x000000fe072d7890 */ /* 0x000fe4000fffe0ff */
[----:B------:R-:W-:Y:S01]  /*17c0*/  USHF.R.S32.HI UR5, URZ, 0x1f, UR6 ;  /* 0x0000001fff057899 */ /* 0x000fe20008011406 */
[----:B------:R-:W2:Y:S03]  /*17d0*/  LDCU UR38, c[0x0][0x374] ;  /* 0x00006e80ff2677ac */ /* 0x000ea60008000800 */
[----:B------:R-:W-:Y:S02]  /*17e0*/  ULEA.HI UR5, UR5, UR6, URZ, 0x7 ;  /* 0x0000000605057291 */ /* 0x000fe4000f8f38ff */
[----:B------:R-:W-:-:S02]  /*17f0*/  USEL UR26, UR26, 0x2, UP1 ;  /* 0x000000021a1a7887 */ /* 0x000fc40008800000 */
[----:B------:R-:W-:Y:S02]  /*1800*/  USHF.R.S32.HI UR42, URZ, 0x7, UR5 ;  /* 0x00000007ff2a7899 */ /* 0x000fe40008011405 */
[----:B------:R-:W-:Y:S02]  /*1810*/  UIADD3 UR5, UPT, UPT, UR7, -0x1, URZ ;  /* 0xffffffff07057890 */ /* 0x000fe4000fffe0ff */
[----:B------:R-:W-:Y:S02]  /*1820*/  UISETP.LT.U32.AND UP0, UPT, UR42, 0xc, UPT ;  /* 0x0000000c2a00788c */ /* 0x000fe4000bf01070 */
[----:B------:R-:W-:Y:S02]  /*1830*/  UISETP.GE.U32.AND UP2, UPT, UR5, -0xff, UPT ;  /* 0xffffff010500788c */ /* 0x000fe4000bf46070 */
[----:B------:R-:W-:Y:S01]  /*1840*/  USEL UR40, UR42, 0xc, UP0 ;  /* 0x0000000c2a287887 */ /* 0x000fe20008000000 */
[----:B------:R-:W-:-:S03]  /*1850*/  UMOV UR6, URZ ;  /* 0x000000ff00067c82 */ /* 0x000fc60008000000 */
[----:B------:R-:W-:Y:S02]  /*1860*/  UIADD3 UR21, UPT, UPT, UR40, -0x1, URZ ;  /* 0xffffffff28157890 */ /* 0x000fe4000fffe0ff */
[----:B------:R-:W-:-:S03]  /*1870*/  UIADD3 UR43, UPT, UPT, UR42, -UR40, URZ ;  /* 0x800000282a2b7290 */ /* 0x000fc6000fffe0ff */
[----:B------:R-:W-:-:S04]  /*1880*/  @UP2 UIADD3 UR21, UPT, UPT, UR40, URZ, URZ ;  /* 0x000000ff28152290 */ /* 0x000fc8000fffe0ff */
[----:B--234-:R-:W-:-:S12]  /*1890*/  UIADD3 UR21, UPT, UPT, UR21, 0x1, URZ ;  /* 0x0000000115157890 */ /* 0x01cfd8000fffe0ff */
.L_x_43:
[----:B------:R-:W-:Y:S01]  /*18a0*/  UISETP.NE.AND UP0, UPT, UR50, URZ, UPT ;  /* 0x000000ff3200728c */ /* 0x000fe2000bf05270 */
[----:B------:R-:W2:Y:S08]  /*18b0*/  S2UR UR50, SR_CgaCtaId ;  /* 0x00000000003279c3 */ /* 0x000eb00000008800 */
[----:B-1----:R-:W-:Y:S05]  /*18c0*/  BRA.U UP0, `(.L_x_24) ;  /* 0x0000000100347547 */ /* 0x002fea000b800000 */
[----:B------:R-:W3:Y:S01]  /*18d0*/  S2R R0, SR_CgaCtaId ;  /* 0x0000000000007919 */ /* 0x000ee20000008800 */
[----:B------:R-:W-:Y:S02]  /*18e0*/  MOV R3, 0x400 ;  /* 0x0000040000037802 */ /* 0x000fe40000000f00 */
[----:B------:R-:W-:Y:S02]  /*18f0*/  SHF.L.U32 R2, R8, 0x1f, RZ ;  /* 0x0000001f08027819 */ /* 0x000fe400000006ff */
[----:B---3--:R-:W-:-:S05]  /*1900*/  LEA R0, R0, R3, 0x18 ;  /* 0x0000000300007211 */ /* 0x008fca00078ec0ff */
[----:B------:R-:W-:-:S04]  /*1910*/  IMAD R3, R9, 0x8, R0 ;  /* 0x0000000809037824 */ /* 0x000fc800078e0200 */
[----:B------:R-:W3:Y:S02]  /*1920*/  SYNCS.PHASECHK.TRANS64.TRYWAIT P0, [R3+URZ+0x150], R2 ;  /* 0x00015002030075a7 */ /* 0x000ee400080011ff */
[----:B---3--:R-:W-:Y:S05]  /*1930*/  @!P0 BRA `(.L_x_25) ;  /* 0x0000005c006c8947 */ /* 0x008fea0003800000 */
.L_x_110:
[----:B------:R-:W-:Y:S01]  /*1940*/  VIADD R9, R9, 0x1 ;  /* 0x0000000109097836 */ /* 0x000fe20000000000 */
[----:B------:R3:W-:Y:S04]  /*1950*/  SYNCS.ARRIVE.TRANS64.A1T0 RZ, [R3+URZ+0x140], RZ ;  /* 0x000140ff03ff79a7 */ /* 0x0007e800081000ff */
[----:B------:R-:W-:-:S04]  /*1960*/  ISETP.NE.AND P0, PT, R9, 0x2, PT ;  /* 0x000000020900780c */ /* 0x000fc80003f05270 */
[----:B------:R-:W-:Y:S02]  /*1970*/  SEL R9, R9, RZ, P0 ;  /* 0x000000ff09097207 */ /* 0x000fe40000000000 */
[----:B---3--:R-:W-:-:S04]  /*1980*/  SEL R3, RZ, 0x1, P0 ;  /* 0x00000001ff037807 */ /* 0x008fc80000000000 */
[----:B------:R-:W-:-:S07]  /*1990*/  LOP3.LUT R8, R8, R3, RZ, 0x3c, !PT ;  /* 0x0000000308087212 */ /* 0x000fce00078e3cff */
.L_x_24:
[----:B------:R-:W-:Y:S01]  /*19a0*/  UMOV UR7, 0x400 ;  /* 0x0000040000077882 */ /* 0x000fe20000000000 */
[----:B------:R-:W-:Y:S01]  /*19b0*/  SHF.L.U32 R0, R12, 0x1f, RZ ;  /* 0x0000001f0c007819 */ /* 0x000fe200000006ff */
[----:B--2---:R-:W-:Y:S02]  /*19c0*/  ULEA UR7, UR50, UR7, 0x18 ;  /* 0x0000000732077291 */ /* 0x004fe4000f8ec0ff */
[----:B------:R-:W-:Y:S02]  /*19d0*/  UISETP.GE.U32.AND UP0, UPT, UR45, 0xff, UPT ;  /* 0x000000ff2d00788c */ /* 0x000fe4000bf06070 */
[----:B------:R-:W-:Y:S02]  /*19e0*/  ULEA UR5, UR6, UR7, 0x3 ;  /* 0x0000000706057291 */ /* 0x000fe4000f8e18ff */
[----:B------:R-:W-:Y:S02]  /*19f0*/  USHF.L.U32 UR35, UR48, 0x6, URZ ;  /* 0x0000000630237899 */ /* 0x000fe400080006ff */
[----:B------:R-:W-:Y:S01]  /*1a00*/  UIMAD UR11, UR49, 0x50, UR44 ;  /* 0x00000050310b78a4 */ /* 0x000fe2000f8e022c */
[----:B------:R-:W-:-:S04]  /*1a10*/  UMOV UR14, URZ ;  /* 0x000000ff000e7c82 */ /* 0x000fc80008000000 */
[----:B------:R2:W3:Y:S01]  /*1a20*/  SYNCS.PHASECHK.TRANS64.TRYWAIT P0, [UR5+0x60], R0 ;  /* 0x00006000ff0075a7 */ /* 0x0004e20008001105 */
[----:B------:R-:W-:Y:S06]  /*1a30*/  BRA.U !UP0, `(.L_x_26) ;  /* 0x0000000108bc7547 */ /* 0x000fec000b800000 */
[----:B------:R-:W-:Y:S01]  /*1a40*/  UMOV UR13, URZ ;  /* 0x000000ff000d7c82 */ /* 0x000fe20008000000 */
[----:B------:R-:W-:-:S05]  /*1a50*/  UMOV UR5, UR6 ;  /* 0x0000000600057c82 */ /* 0x000fca0008000000 */
.L_x_32:
[----:B---3--:R-:W-:Y:S01]  /*1a60*/  @!P3 MOV R2, 0x4800 ;  /* 0x000048000002b802 */ /* 0x008fe20000000f00 */
[----:B------:R-:W-:Y:S01]  /*1a70*/  ULEA UR33, UR5, UR7, 0x3 ;  /* 0x0000000705217291 */ /* 0x000fe2000f8e18ff */
[----:B-1-34-:R-:W-:Y:S11]  /*1a80*/  @P0 BRA `(.L_x_27) ;  /* 0x00000000000c0947 */ /* 0x01aff60003800000 */
[----:B------:R-:W-:Y:S04]  /*1a90*/  SHF.L.U32 R3, R12, 0x1f, RZ ;  /* 0x0000001f0c037819 */ /* 0x000fe800000006ff */
[----:B------:R-:W3:Y:S02]  /*1aa0*/  SYNCS.PHASECHK.TRANS64.TRYWAIT P0, [UR33+0x60], R3 ;  /* 0x00006003ff0075a7 */ /* 0x000ee40008001121 */
[----:B---3--:R-:W-:Y:S05]  /*1ab0*/  @!P0 BRA `(.L_x_28) ;  /* 0x0000005c00208947 */ /* 0x008fea0003800000 */
.L_x_27:
[----:B------:R3:W-:Y:S01]  /*1ac0*/  @!P3 SYNCS.ARRIVE.TRANS64 RZ, [UR33], R2 ;  /* 0x00000002ffffb9a7 */ /* 0x0007e20008000021 */
[----:B------:R-:W-:Y:S04]  /*1ad0*/  ULOP3.LUT UR6, UR26, 0x2, URZ, 0xfc, !UPT ;  /* 0x000000021a067892 */ /* 0x000fe8000f8efcff */
[----:B------:R-:W-:Y:S09]  /*1ae0*/  UISETP.NE.AND UP0, UPT, UR6, 0x2, UPT ;  /* 0x000000020600788c */ /* 0x000ff2000bf05270 */
[----:B------:R-:W-:Y:S05]  /*1af0*/  BRA.U UP0, `(.L_x_29) ;  /* 0x0000000100047547 */ /* 0x000fea000b800000 */
[----:B-1----:R-:W-:Y:S05]  /*1b00*/  BPT.TRAP 0x1 ;  /* 0x000000040000795c */ /* 0x002fea0000300000 */
.L_x_29:
[----:B------:R-:W-:Y:S04]  /*1b10*/  BSSY.RECONVERGENT B0, `(.L_x_30) ;  /* 0x0000003000007945 */ /* 0x000fe80003800200 */
[----:B------:R-:W-:Y:S05]  /*1b20*/  @P2 BRA `(.L_x_31) ;  /* 0x0000000000042947 */ /* 0x000fea0003800000 */
[----:B-1----:R-:W-:Y:S05]  /*1b30*/  BPT.TRAP 0x1 ;  /* 0x000000040000795c */ /* 0x002fea0000300000 */
.L_x_31:
[----:B-1----:R-:W-:Y:S05]  /*1b40*/  BSYNC.RECONVERGENT B0 ;  /* 0x0000000000007941 */ /* 0x002fea0003800200 */
.L_x_30:
[----:B------:R-:W-:Y:S02]  /*1b50*/  UIADD3 UR6, UPT, UPT, UR5, 0x1, URZ ;  /* 0x0000000105067890 */ /* 0x000fe4000fffe0ff */
[----:B------:R-:W-:Y:S02]  /*1b60*/  UIADD3 UR16, UP1, UPT, UR28, 0x80, URZ ;  /* 0x000000801c107890 */ /* 0x000fe4000ff3e0ff */
[----:B------:R-:W-:Y:S02]  /*1b70*/  UISETP.NE.AND UP0, UPT, UR6, 0xc, UPT ;  /* 0x0000000c0600788c */ /* 0x000fe4000bf05270 */
[----:B------:R-:W-:Y:S02]  /*1b80*/  ULEA UR32, UR5, UR7, 0xd ;  /* 0x0000000705207291 */ /* 0x000fe4000f8e68ff */
[----:B------:R-:W-:Y:S02]  /*1b90*/  USEL UR9, URZ, 0x1, UP0 ;  /* 0x00000001ff097887 */ /* 0x000fe40008000000 */
[----:B------:R-:W-:Y:S02]  /*1ba0*/  USEL UR6, UR6, URZ, UP0 ;  /* 0x000000ff06067287 */ /* 0x000fe40008000000 */
[----:B------:R-:W-:Y:S02]  /*1bb0*/  USHF.L.U32 UR34, UR13, 0x7, URZ ;  /* 0x000000070d227899 */ /* 0x000fe400080006ff */
[----:B------:R-:W-:Y:S01]  /*1bc0*/  ULEA UR8, UR6, UR7, 0x3 ;  /* 0x0000000706087291 */ /* 0x000fe2000f8e18ff */
[----:B------:R-:W-:Y:S01]  /*1bd0*/  LOP3.LUT R12, R12, UR9, RZ, 0x3c, !PT ;  /* 0x000000090c0c7c12 */ /* 0x000fe2000f8e3cff */
[----:B------:R-:W-:Y:S02]  /*1be0*/  UIADD3.X UR17, UPT, UPT, URZ, UR29, URZ, UP1, !UPT ;  /* 0x0000001dff117290 */ /* 0x000fe40008ffe4ff */
[----:B------:R-:W-:Y:S01]  /*1bf0*/  UIADD3 UR32, UPT, UPT, UR32, 0x2a80, URZ ;  /* 0x00002a8020207890 */ /* 0x000fe2000fffe0ff */
[----:B--2---:R-:W-:Y:S01]  /*1c00*/  SHF.L.U32 R0, R12, 0x1f, RZ ;  /* 0x0000001f0c007819 */ /* 0x004fe200000006ff */
[----:B------:R-:W-:Y:S02]  /*1c10*/  UIADD3 UR14, UP0, UPT, UR28, 0x180, URZ ;  /* 0x000001801c0e7890 */ /* 0x000fe4000ff1e0ff */
[----:B------:R-:W-:Y:S01]  /*1c20*/  UIADD3 UR13, UPT, UPT, UR13, 0x1, URZ ;  /* 0x000000010d0d7890 */ /* 0x000fe2000fffe0ff */
[----:B------:R4:W1:Y:S01]  /*1c30*/  SYNCS.PHASECHK.TRANS64.TRYWAIT P0, [UR8+0x60], R0 ;  /* 0x00006000ff0075a7 */ /* 0x0008620008001108 */
[----:B------:R-:W-:Y:S01]  /*1c40*/  UIMAD UR8, UR5, 0x2800, UR4 ;  /* 0x00002800050878a4 */ /* 0x000fe2000f8e0204 */
[----:B------:R-:W-:Y:S01]  /*1c50*/  UMOV UR18, 0x0 ;  /* 0x0000000000127882 */ /* 0x000fe20000000000 */
[----:B------:R-:W-:Y:S02]  /*1c60*/  UMOV UR19, 0x10000000 ;  /* 0x1000000000137882 */ /* 0x000fe40000000000 */
[----:B------:R-:W-:Y:S01]  /*1c70*/  UIADD3 UR8, UPT, UPT, UR7, 0x1aa80, UR8 ;  /* 0x0001aa8007087890 */ /* 0x000fe2000fffe008 */
[----:B------:R-:W-:Y:S01]  /*1c80*/  UTMALDG.3D [UR32], [UR16], desc[UR18] ;  /* 0x00001220100075b4 */ /* 0x000fe20008011000 */
[----:B------:R-:W-:Y:S02]  /*1c90*/  UIADD3.X UR15, UPT, UPT, URZ, UR29, URZ, UP0, !UPT ;  /* 0x0000001dff0f7290 */ /* 0x000fe400087fe4ff */
[----:B------:R-:W-:Y:S01]  /*1ca0*/  UISETP.NE.AND UP0, UPT, UR13, UR21, UPT ;  /* 0x000000150d00728c */ /* 0x000fe2000bf05270 */
[----:B------:R-:W-:Y:S01]  /*1cb0*/  UMOV UR5, 0x30000 ;  /* 0x0003000000057882 */ /* 0x000fe20000000000 */
[----:B------:R-:W-:Y:S01]  /*1cc0*/  UMOV UR12, UR36 ;  /* 0x00000024000c7c82 */ /* 0x000fe20008000000 */
[----:B------:R-:W-:Y:S01]  /*1cd0*/  UMOV UR9, UR33 ;  /* 0x0000002100097c82 */ /* 0x000fe20008000000 */
[----:B------:R-:W-:Y:S03]  /*1ce0*/  UMOV UR10, UR34 ;  /* 0x00000022000a7c82 */ /* 0x000fe60008000000 */
[----:B------:R2:W-:Y:S02]  /*1cf0*/  UTMALDG.3D.MULTICAST [UR8], [UR14], UR5, desc[UR18] ;  /* 0x000012080e0073b4 */ /* 0x0005e40008011805 */
[----:B--2---:R-:W-:Y:S01]  /*1d00*/  UMOV UR14, UR21 ;  /* 0x00000015000e7c82 */ /* 0x004fe20008000000 */
[----:B------:R-:W-:Y:S01]  /*1d10*/  UMOV UR5, UR6 ;  /* 0x0000000600057c82 */ /* 0x000fe20008000000 */
[----:B------:R-:W-:Y:S05]  /*1d20*/  BRA.U UP0, `(.L_x_32) ;  /* 0xfffffffd004c7547 */ /* 0x000fea000b83ffff */
.L_x_26:
[----:B------:R-:W-:Y:S01]  /*1d30*/  ULEA UR5, UR6, UR7, 0x3 ;  /* 0x0000000706057291 */ /* 0x000fe2000f8e18ff */
[----:B--2-4-:R-:W-:Y:S01]  /*1d40*/  SHF.L.U32 R0, R12, 0x1f, RZ ;  /* 0x0000001f0c007819 */ /* 0x014fe200000006ff */
[----:B------:R-:W-:Y:S01]  /*1d50*/  @!P1 SYNCS.ARRIVE.TRANS64.A1T0 RZ, [UR7+0xd8], RZ ;  /* 0x0000d8ffffff99a7 */ /* 0x000fe20008100007 */
[----:B------:R-:W-:-:S06]  /*1d60*/  UISETP.GT.AND UP0, UPT, UR42, UR40, UPT ;  /* 0x000000282a00728c */ /* 0x000fcc000bf04270 */
[----:B-1-3--:R1:W2:Y:S03]  /*1d70*/  SYNCS.PHASECHK.TRANS64.TRYWAIT P0, [UR5+0x60], R0 ;  /* 0x00006000ff0075a7 */ /* 0x00a2a60008001105 */
[----:B------:R-:W-:Y:S05]  /*1d80*/  BRA.U !UP0, `(.L_x_33) ;  /* 0x0000000108c07547 */ /* 0x000fea000b800000 */
[----:B------:R-:W-:Y:S01]  /*1d90*/  UIADD3 UR13, UPT, UPT, UR43, UR14, URZ ;  /* 0x0000000e2b0d7290 */ /* 0x000fe2000fffe0ff */
[----:B------:R-:W-:-:S11]  /*1da0*/  UMOV UR5, UR6 ;  /* 0x0000000600057c82 */ /* 0x000fd60008000000 */
.L_x_39:
[----:B--2---:R-:W-:Y:S01]  /*1db0*/  @!P3 MOV R2, 0x4800 ;  /* 0x000048000002b802 */ /* 0x004fe20000000f00 */
[----:B------:R-:W-:Y:S01]  /*1dc0*/  ULEA UR17, UR5, UR7, 0x3 ;  /* 0x0000000705117291 */ /* 0x000fe2000f8e18ff */
[----:B--234-:R-:W-:Y:S11]  /*1dd0*/  @P0 BRA `(.L_x_34) ;  /* 0x00000000000c0947 */ /* 0x01cff60003800000 */
[----:B------:R-:W-:Y:S04]  /*1de0*/  SHF.L.U32 R3, R12, 0x1f, RZ ;  /* 0x0000001f0c037819 */ /* 0x000fe800000006ff */
[----:B------:R-:W2:Y:S02]  /*1df0*/  SYNCS.PHASECHK.TRANS64.TRYWAIT P0, [UR17+0x60], R3 ;  /* 0x00006003ff0075a7 */ /* 0x000ea40008001111 */
[----:B--2---:R-:W-:Y:S05]  /*1e00*/  @!P0 BRA `(.L_x_35) ;  /* 0x0000005800648947 */ /* 0x004fea0003800000 */
.L_x_34:
[----:B------:R2:W-:Y:S01]  /*1e10*/  @!P3 SYNCS.ARRIVE.TRANS64 RZ, [UR17], R2 ;  /* 0x00000002ffffb9a7 */ /* 0x0005e20008000011 */
[----:B------:R-:W-:Y:S04]  /*1e20*/  ULOP3.LUT UR6, UR26, 0x2, URZ, 0xfc, !UPT ;  /* 0x000000021a067892 */ /* 0x000fe8000f8efcff */
[----:B------:R-:W-:Y:S09]  /*1e30*/  UISETP.NE.AND UP0, UPT, UR6, 0x2, UPT ;  /* 0x000000020600788c */ /* 0x000ff2000bf05270 */
[----:B------:R-:W-:Y:S05]  /*1e40*/  BRA.U UP0, `(.L_x_36) ;  /* 0x0000000100047547 */ /* 0x000fea000b800000 */
[----:B------:R-:W-:Y:S05]  /*1e50*/  BPT.TRAP 0x1 ;  /* 0x000000040000795c */ /* 0x000fea0000300000 */
.L_x_36:
[----:B------:R-:W-:Y:S04]  /*1e60*/  BSSY.RECONVERGENT B0, `(.L_x_37) ;  /* 0x0000003000007945 */ /* 0x000fe80003800200 */
[----:B------:R-:W-:Y:S05]  /*1e70*/  @P2 BRA `(.L_x_38) ;  /* 0x0000000000042947 */ /* 0x000fea0003800000 */
[----:B------:R-:W-:Y:S05]  /*1e80*/  BPT.TRAP 0x1 ;  /* 0x000000040000795c */ /* 0x000fea0000300000 */
.L_x_38:
[----:B------:R-:W-:Y:S05]  /*1e90*/  BSYNC.RECONVERGENT B0 ;  /* 0x0000000000007941 */ /* 0x000fea0003800200 */
.L_x_37:
[----:B------:R-:W-:Y:S02]  /*1ea0*/  UIADD3 UR6, UPT, UPT, UR5, 0x1, URZ ;  /* 0x0000000105067890 */ /* 0x000fe4000fffe0ff */
[----:B------:R-:W-:Y:S02]  /*1eb0*/  ULEA UR16, UR5, UR7, 0xd ;  /* 0x0000000705107291 */ /* 0x000fe4000f8e68ff */
[----:B------:R-:W-:Y:S02]  /*1ec0*/  UISETP.NE.AND UP0, UPT, UR6, 0xc, UPT ;  /* 0x0000000c0600788c */ /* 0x000fe4000bf05270 */
[----:B------:R-:W-:Y:S02]  /*1ed0*/  UIADD3 UR24, UP1, UPT, UR28, 0x80, URZ ;  /* 0x000000801c187890 */ /* 0x000fe4000ff3e0ff */
[----:B------:R-:W-:Y:S02]  /*1ee0*/  USEL UR9, URZ, 0x1, UP0 ;  /* 0x00000001ff097887 */ /* 0x000fe40008000000 */
[----:B------:R-:W-:Y:S02]  /*1ef0*/  USEL UR6, UR6, URZ, UP0 ;  /* 0x000000ff06067287 */ /* 0x000fe40008000000 */
[----:B------:R-:W-:Y:S02]  /*1f00*/  USHF.L.U32 UR18, UR14, 0x7, URZ ;  /* 0x000000070e127899 */ /* 0x000fe400080006ff */
[----:B------:R-:W-:Y:S01]  /*1f10*/  ULEA UR8, UR6, UR7, 0x3 ;  /* 0x0000000706087291 */ /* 0x000fe2000f8e18ff */
[----:B------:R-:W-:Y:S01]  /*1f20*/  LOP3.LUT R12, R12, UR9, RZ, 0x3c, !PT ;  /* 0x000000090c0c7c12 */ /* 0x000fe2000f8e3cff */
[----:B------:R-:W-:Y:S02]  /*1f30*/  UIADD3 UR16, UPT, UPT, UR16, 0x2a80, URZ ;  /* 0x00002a8010107890 */ /* 0x000fe4000fffe0ff */
[----:B------:R-:W-:Y:S01]  /*1f40*/  UIADD3.X UR25, UPT, UPT, URZ, UR29, URZ, UP1, !UPT ;  /* 0x0000001dff197290 */ /* 0x000fe20008ffe4ff */
[----:B-1----:R-:W-:Y:S01]  /*1f50*/  SHF.L.U32 R0, R12, 0x1f, RZ ;  /* 0x0000001f0c007819 */ /* 0x002fe200000006ff */
[----:B------:R-:W-:Y:S02]  /*1f60*/  UIADD3 UR22, UP0, UPT, UR28, 0x180, URZ ;  /* 0x000001801c167890 */ /* 0x000fe4000ff1e0ff */
[----:B------:R-:W-:Y:S01]  /*1f70*/  UIADD3 UR14, UPT, UPT, UR14, 0x1, URZ ;  /* 0x000000010e0e7890 */ /* 0x000fe2000fffe0ff */
[----:B------:R3:W4:Y:S01]  /*1f80*/  SYNCS.PHASECHK.TRANS64.TRYWAIT P0, [UR8+0x60], R0 ;  /* 0x00006000ff0075a7 */ /* 0x0007220008001108 */
[----:B------:R-:W-:Y:S01]  /*1f90*/  UIMAD UR8, UR5, 0x2800, UR4 ;  /* 0x00002800050878a4 */ /* 0x000fe2000f8e0204 */
[----:B------:R-:W-:Y:S01]  /*1fa0*/  UMOV UR30, 0x0 ;  /* 0x00000000001e7882 */ /* 0x000fe20000000000 */
[----:B------:R-:W-:Y:S01]  /*1fb0*/  UMOV UR31, 0x10000000 ;  /* 0x10000000001f7882 */ /* 0x000fe20000000000 */
[----:B------:R-:W-:Y:S01]  /*1fc0*/  UMOV UR19, UR35 ;  /* 0x0000002300137c82 */ /* 0x000fe20008000000 */
[----:B------:R-:W-:Y:S01]  /*1fd0*/  UMOV UR20, UR36 ;  /* 0x0000002400147c82 */ /* 0x000fe20008000000 */
[----:B------:R-:W-:Y:S01]  /*1fe0*/  UIADD3 UR8, UPT, UPT, UR7, 0x1aa80, UR8 ;  /* 0x0001aa8007087890 */ /* 0x000fe2000fffe008 */
[----:B------:R-:W-:Y:S01]  /*1ff0*/  UTMALDG.3D [UR16], [UR24], desc[UR30] ;  /* 0x00001e10180075b4 */ /* 0x000fe20008011000 */
[----:B------:R-:W-:Y:S01]  /*2000*/  UIADD3.X UR23, UPT, UPT, URZ, UR29, URZ, UP0, !UPT ;  /* 0x0000001dff177290 */ /* 0x000fe200087fe4ff */
[----:B------:R-:W-:Y:S01]  /*2010*/  UMOV UR5, 0x30000 ;  /* 0x0003000000057882 */ /* 0x000fe20000000000 */
[----:B------:R-:W-:Y:S01]  /*2020*/  UMOV UR12, UR36 ;  /* 0x00000024000c7c82 */ /* 0x000fe20008000000 */
[----:B------:R-:W-:Y:S01]  /*2030*/  UMOV UR9, UR17 ;  /* 0x0000001100097c82 */ /* 0x000fe20008000000 */
[----:B------:R-:W-:Y:S01]  /*2040*/  UMOV UR10, UR18 ;  /* 0x00000012000a7c82 */ /* 0x000fe20008000000 */
[----:B------:R-:W-:Y:S04]  /*2050*/  UISETP.NE.AND UP0, UPT, UR14, UR13, UPT ;  /* 0x0000000d0e00728c */ /* 0x000fe8000bf05270 */
[----:B------:R1:W-:Y:S02]  /*2060*/  UTMALDG.3D.MULTICAST [UR8], [UR22], UR5, desc[UR30] ;  /* 0x00001e08160073b4 */ /* 0x0003e40008011805 */
[----:B-1----:R-:W-:Y:S03]  /*2070*/  UMOV UR5, UR6 ;  /* 0x0000000600057c82 */ /* 0x002fe60008000000 */
[----:B------:R-:W-:Y:S05]  /*2080*/  BRA.U UP0, `(.L_x_39) ;  /* 0xfffffffd00487547 */ /* 0x000fea000b83ffff */
.L_x_33:
[C---:B------:R-:W-:Y:S01]  /*2090*/  LEA R3, R11.reuse, UR7, 0x3 ;  /* 0x000000070b037c11 */ /* 0x040fe2000f8e18ff */
[----:B------:R-:W-:Y:S01]  /*20a0*/  NOP ;  /* 0x0000000000007918 */ /* 0x000fe20000000000 */
[----:B-1-3--:R-:W-:Y:S02]  /*20b0*/  SHF.L.U32 R0, R10, 0x1f, RZ ;  /* 0x0000001f0a007819 */ /* 0x00afe400000006ff */
[----:B------:R-:W-:Y:S02]  /*20c0*/  LEA R5, R11, UR7, 0x4 ;  /* 0x000000070b057c11 */ /* 0x000fe4000f8e20ff */
[----:B--2-4-:R-:W1:Y:S02]  /*20d0*/  SYNCS.PHASECHK.TRANS64.TRYWAIT P0, [R3+URZ+0xe0], R0 ;  /* 0x0000e000030075a7 */ /* 0x014e6400080011ff */
[----:B-1----:R-:W-:Y:S05]  /*20e0*/  @!P0 BRA `(.L_x_40) ;  /* 0x0000005400c48947 */ /* 0x002fea0003800000 */
.L_x_113:
[----:B------:R-:W2:Y:S01]  /*20f0*/  LDS.128 R4, [R5+0x170] ;  /* 0x0001700005047984 */ /* 0x000ea20000000c00 */
[----:B------:R-:W-:Y:S01]  /*2100*/  UISETP.GE.AND UP0, UPT, UR41, 0x1, UPT ;  /* 0x000000012900788c */ /* 0x000fe2000bf06270 */
[----:B------:R-:W-:Y:S01]  /*2110*/  @!PT LDS RZ, [RZ] ;  /* 0x00000000fffff984 */ /* 0x000fe20000000800 */
[----:B------:R-:W-:Y:S01]  /*2120*/  @!PT LDS RZ, [RZ] ;  /* 0x00000000fffff984 */ /* 0x000fe20000000800 */
[----:B------:R-:W-:Y:S01]  /*2130*/  @!PT LDS RZ, [RZ] ;  /* 0x00000000fffff984 */ /* 0x000fe20000000800 */
[----:B------:R-:W-:Y:S01]  /*2140*/  @!PT LDS RZ, [RZ] ;  /* 0x00000000fffff984 */ /* 0x000fe20000000800 */
[----:B------:R3:W-:Y:S06]  /*2150*/  MEMBAR.ALL.CTA ;  /* 0x0000000000007992 */ /* 0x0007ec0000008000 */
[----:B---3--:R-:W3:Y:S01]  /*2160*/  FENCE.VIEW.ASYNC.S ;  /* 0x00000000000073c6 */ /* 0x008ee20000000000 */
[----:B--2---:R-:W-:-:S13]  /*2170*/  LOP3.LUT P0, RZ, R6, 0x1, RZ, 0xc0, !PT ;  /* 0x0000000106ff7812 */ /* 0x004fda000780c0ff */
[----:B---3--:R-:W-:Y:S01]  /*2180*/  VOTEU.ANY UP1, P0 ;  /* 0x0000000000ff7886 */ /* 0x008fe20000020100 */
[----:B------:R-:W-:-:S13]  /*2190*/  PLOP3.LUT P0, PT, PT, PT, UP1, 0x80, 0x8 ;  /* 0x000000000008781c */ /* 0x000fda0003f0f018 */
[----:B-1----:R-:W-:Y:S02]  /*21a0*/  @P0 LOP3.LUT R0, R5, 0xffff, RZ, 0xc0, !PT ;  /* 0x0000ffff05000812 */ /* 0x002fe400078ec0ff */
[----:B------:R-:W-:Y:S02]  /*21b0*/  @P0 MOV R2, R4 ;  /* 0x0000000400020202 */ /* 0x000fe40000000f00 */
[----:B------:R-:W-:Y:S01]  /*21c0*/  @P0 R2UR UR8, R0 ;  /* 0x00000000000802ca */ /* 0x000fe200000e0000 */
[----:B------:R-:W-:Y:S01]  /*21d0*/  VIADD R0, R3, 0xf0 ;  /* 0x000000f003007836 */ /* 0x000fe20000000000 */
[----:B------:R-:W-:Y:S02]  /*21e0*/  @P0 SHF.R.U32.HI R4, RZ, 0x10, R5 ;  /* 0x00000010ff040819 */ /* 0x000fe40000011605 */
[----:B------:R-:W-:Y:S02]  /*21f0*/  @P0 R2UR UR9, R2 ;  /* 0x00000000020902ca */ /* 0x000fe400000e0000 */
[----:B------:R-:W-:-:S02]  /*2200*/  PRMT R0, RZ, 0x654, R0 ;  /* 0x00000654ff007816 */ /* 0x000fc40000000000 */
[----:B------:R-:W-:Y:S02]  /*2210*/  @P0 R2UR UR5, R4 ;  /* 0x00000000040502ca */ /* 0x000fe400000e0000 */
[----:B------:R1:W-:Y:S03]  /*2220*/  SYNCS.ARRIVE.TRANS64.RED.A1T0 RZ, [R0+URZ], RZ ;  /* 0x000000ff00ff79a7 */ /* 0x0003e600081004ff */
[----:B------:R-:W-:-:S04]  /*2230*/  @UP1 UMOV UR27, UR8 ;  /* 0x00000008001b1c82 */ /* 0x000fc80008000000 */
[----:B------:R-:W-:-:S04]  /*2240*/  @UP1 UMOV UR37, UR9 ;  /* 0x0000000900251c82 */ /* 0x000fc80008000000 */
[----:B------:R-:W-:Y:S01]  /*2250*/  @UP1 UMOV UR36, UR5 ;  /* 0x0000000500241c82 */ /* 0x000fe20008000000 */
[----:B------:R-:W-:Y:S05]  /*2260*/  BRA.U !UP0, `(.L_x_41) ;  /* 0x0000000108d47547 */ /* 0x000fea000b800000 */
[----:B------:R-:W2:Y:S01]  /*2270*/  LDCU.128 UR12, c[0x0][0xb10] ;  /* 0x00016200ff0c77ac */ /* 0x000ea20008000c00 */
[----:B------:R-:W3:Y:S01]  /*2280*/  LDCU UR24, c[0x0][0xb20] ;  /* 0x00016400ff1877ac */ /* 0x000ee20008000800 */
[----:B------:R-:W4:Y:S01]  /*2290*/  LDCU UR20, c[0x0][0xb0c] ;  /* 0x00016180ff1477ac */ /* 0x000f220008000800 */
[----:B------:R-:W1:Y:S01]  /*22a0*/  LDCU.64 UR10, c[0x0][0xb28] ;  /* 0x00016500ff0a77ac */ /* 0x000e620008000a00 */
[----:B------:R-:W-:Y:S02]  /*22b0*/  UISETP.NE.AND UP3, UPT, UR41, 0x1, UPT ;  /* 0x000000012900788c */ /* 0x000fe4000bf65270 */
[----:B--2---:R-:W-:Y:S02]  /*22c0*/  UIMAD.WIDE.U32 UR16, UR38, UR15, URZ ;  /* 0x0000000f261072a5 */ /* 0x004fe4000f8e00ff */
[----:B------:R-:W-:Y:S02]  /*22d0*/  UIMAD.WIDE.U32 UR8, UR39, UR12, URZ ;  /* 0x0000000c270872a5 */ /* 0x000fe4000f8e00ff */
[----:B------:R-:W-:-:S02]  /*22e0*/  UISETP.NE.AND UP0, UPT, UR14, 0x1, UPT ;  /* 0x000000010e00788c */ /* 0x000fc4000bf05270 */
[----:B------:R-:W-:Y:S01]  /*22f0*/  UIMAD.WIDE.U32 UR22, UR27, UR15, URZ ;  /* 0x0000000f1b1672a5 */ /* 0x000fe2000f8e00ff */
[----:B------:R-:W-:Y:S02]  /*2300*/  UMOV UR16, UR17 ;  /* 0x0000001100107c82 */ /* 0x000fe40008000000 */
[----:B------:R-:W-:Y:S01]  /*2310*/  UMOV UR8, UR9 ;  /* 0x0000000900087c82 */ /* 0x000fe20008000000 */
[----:B---3--:R-:W-:Y:S02]  /*2320*/  USHF.R.U32.HI UR16, URZ, UR24, UR16 ;  /* 0x00000018ff107299 */ /* 0x008fe40008011610 */
[----:B------:R-:W-:Y:S02]  /*2330*/  USHF.R.U32.HI UR9, URZ, UR13, UR8 ;  /* 0x0000000dff097299 */ /* 0x000fe40008011608 */
[----:B----4-:R-:W-:Y:S02]  /*2340*/  UISETP.NE.AND UP2, UPT, UR20, 0x1, UPT ;  /* 0x000000011400788c */ /* 0x010fe4000bf45270 */
[----:B------:R-:W-:-:S02]  /*2350*/  USEL UR8, UR38, UR16, !UP0 ;  /* 0x0000001026087287 */ /* 0x000fc4000c000000 */
[----:B------:R-:W-:Y:S02]  /*2360*/  USEL UR9, UR39, UR9, !UP2 ;  /* 0x0000000927097287 */ /* 0x000fe4000d000000 */
[----:B-1----:R-:W-:Y:S01]  /*2370*/  UIMAD.WIDE.U32 UR16, UR8, UR10, URZ ;  /* 0x0000000a081072a5 */ /* 0x002fe2000f8e00ff */
[----:B------:R-:W-:Y:S01]  /*2380*/  UMOV UR5, UR23 ;  /* 0x0000001700057c82 */ /* 0x000fe20008000000 */
[----:B------:R-:W-:Y:S02]  /*2390*/  UIMAD.WIDE.U32 UR18, UR37, UR12, URZ ;  /* 0x0000000c251272a5 */ /* 0x000fe4000f8e00ff */
[----:B------:R-:W-:-:S03]  /*23a0*/  UIMAD.WIDE.U32 UR22, UR9, UR10, URZ ;  /* 0x0000000a091672a5 */ /* 0x000fc6000f8e00ff */
[----:B------:R-:W-:Y:S01]  /*23b0*/  UMOV UR16, UR17 ;  /* 0x0000001100107c82 */ /* 0x000fe20008000000 */
[----:B------:R-:W-:Y:S02]  /*23c0*/  USHF.R.U32.HI UR5, URZ, UR24, UR5 ;  /* 0x00000018ff057299 */ /* 0x000fe40008011605 */
[----:B------:R-:W-:Y:S01]  /*23d0*/  @UP3 USHF.R.U32.HI UR8, URZ, UR11, UR16 ;  /* 0x0000000bff083299 */ /* 0x000fe20008011610 */
[----:B------:R-:W-:Y:S01]  /*23e0*/  UMOV UR18, UR19 ;  /* 0x0000001300127c82 */ /* 0x000fe20008000000 */
[----:B------:R-:W-:Y:S01]  /*23f0*/  UMOV UR22, UR23 ;  /* 0x0000001700167c82 */ /* 0x000fe20008000000 */
[----:B------:R-:W-:Y:S02]  /*2400*/  USHF.R.U32.HI UR13, URZ, UR13, UR18 ;  /* 0x0000000dff0d7299 */ /* 0x000fe40008011612 */
[----:B------:R-:W-:Y:S02]  /*2410*/  USEL UR5, UR27, UR5, !UP0 ;  /* 0x000000051b057287 */ /* 0x000fe4000c000000 */
[----:B------:R-:W-:-:S02]  /*2420*/  @UP3 USHF.R.U32.HI UR9, URZ, UR11, UR22 ;  /* 0x0000000bff093299 */ /* 0x000fc40008011616 */
[----:B------:R-:W-:Y:S02]  /*2430*/  UIMAD UR12, UR41, UR8, URZ ;  /* 0x00000008290c72a4 */ /* 0x000fe4000f8e02ff */
[----:B------:R-:W-:Y:S02]  /*2440*/  USEL UR8, UR37, UR13, !UP2 ;  /* 0x0000000d25087287 */ /* 0x000fe4000d000000 */
[----:B------:R-:W-:Y:S02]  /*2450*/  UIMAD UR15, UR41, UR9, URZ ;  /* 0x00000009290f72a4 */ /* 0x000fe4000f8e02ff */
[----:B------:R-:W-:Y:S02]  /*2460*/  UISETP.GE.AND UP0, UPT, UR5, UR12, UPT ;  /* 0x0000000c0500728c */ /* 0x000fe4000bf06270 */
[----:B------:R-:W-:Y:S02]  /*2470*/  UIMAD.WIDE.U32 UR12, UR5, UR10, URZ ;  /* 0x0000000a050c72a5 */ /* 0x000fe4000f8e00ff */
[----:B------:R-:W-:-:S02]  /*2480*/  UISETP.GE.OR UP0, UPT, UR8, UR15, UP0 ;  /* 0x0000000f0800728c */ /* 0x000fc40008706670 */
[----:B------:R-:W-:Y:S02]  /*2490*/  UIMAD.WIDE.U32 UR16, UR8, UR10, URZ ;  /* 0x0000000a081072a5 */ /* 0x000fe4000f8e00ff */
[----:B------:R-:W-:Y:S01]  /*24a0*/  UIADD3 UR15, UPT, UPT, -UR8, URZ, URZ ;  /* 0x000000ff080f7290 */ /* 0x000fe2000fffe1ff */
[----:B------:R-:W-:Y:S01]  /*24b0*/  UMOV UR12, UR13 ;  /* 0x0000000d000c7c82 */ /* 0x000fe20008000000 */
[----:B------:R-:W-:Y:S02]  /*24c0*/  UIADD3 UR13, UPT, UPT, -UR5, URZ, URZ ;  /* 0x000000ff050d7290 */ /* 0x000fe4000fffe1ff */
[----:B------:R-:W-:-:S03]  /*24d0*/  USHF.R.U32.HI UR12, URZ, UR11, UR12 ;  /* 0x0000000bff0c7299 */ /* 0x000fc6000801160c */
[----:B------:R-:W-:Y:S01]  /*24e0*/  @!UP0 UMOV UR10, UR17 ;  /* 0x00000011000a8c82 */ /* 0x000fe20008000000 */
[----:B------:R-:W-:Y:S02]  /*24f0*/  UIMAD UR13, UR14, UR13, UR27 ;  /* 0x0000000d0e0d72a4 */ /* 0x000fe4000f8e021b */
[----:B------:R-:W-:Y:S02]  /*2500*/  USEL UR12, UR5, UR12, !UP3 ;  /* 0x0000000c050c7287 */ /* 0x000fe4000d800000 */
[----:B------:R-:W-:Y:S02]  /*2510*/  @!UP0 USHF.R.U32.HI UR10, URZ, UR11, UR10 ;  /* 0x0000000bff0a8299 */ /* 0x000fe4000801160a */
[----:B------:R-:W-:Y:S02]  /*2520*/  UIADD3 UR11, UPT, UPT, -UR12, URZ, URZ ;  /* 0x000000ff0c0b7290 */ /* 0x000fe4000fffe1ff */
[----:B------:R-:W-:Y:S02]  /*2530*/  @!UP0 USEL UR10, UR8, UR10, !UP3 ;  /* 0x0000000a080a8287 */ /* 0x000fe4000d800000 */
[----:B------:R-:W-:-:S02]  /*2540*/  UIMAD UR11, UR41, UR11, UR5 ;  /* 0x0000000b290b72a4 */ /* 0x000fc4000f8e0205 */
[----:B------:R-:W-:Y:S02]  /*2550*/  @!UP0 UIADD3 UR12, UPT, UPT, UR12, -UR10, URZ ;  /* 0x8000000a0c0c8290 */ /* 0x000fe4000fffe0ff */
[----:B------:R-:W-:Y:S02]  /*2560*/  @!UP0 UIMAD UR10, UR11, UR9, UR10 ;  /* 0x000000090b0a82a4 */ /* 0x000fe4000f8e020a */
[----:B------:R-:W-:Y:S02]  /*2570*/  @!UP0 UIMAD UR5, UR41, UR12, UR8 ;  /* 0x0000000c290582a4 */ /* 0x000fe4000f8e0208 */
[----:B------:R-:W-:Y:S02]  /*2580*/  UIMAD UR9, UR20, UR15, UR37 ;  /* 0x0000000f140972a4 */ /* 0x000fe4000f8e0225 */
[----:B------:R-:W-:Y:S01]  /*2590*/  UIMAD UR27, UR5, UR14, UR13 ;  /* 0x0000000e051b72a4 */ /* 0x000fe2000f8e020d */
[----:B------:R-:W-:Y:S02]  /*25a0*/  @!UP0 UMOV UR8, UR10 ;  /* 0x0000000a00088c82 */ /* 0x000fe40008000000 */
[----:B------:R-:W-:-:S12]  /*25b0*/  UIMAD UR37, UR8, UR20, UR9 ;  /* 0x00000014082572a4 */ /* 0x000fd8000f8e0209 */
.L_x_41:
[----:B------:R-:W2:Y:S02]  /*25c0*/  LDCU UR5, c[0x0][0xb30] ;  /* 0x00016600ff0577ac */ /* 0x000ea40008000800 */
[----:B--2---:R-:W-:-:S09]  /*25d0*/  UISETP.NE.AND UP0, UPT, UR5, 0x1, UPT ;  /* 0x000000010500788c */ /* 0x004fd2000bf05270 */
[----:B------:R-:W-:Y:S05]  /*25e0*/  BRA.U UP0, `(.L_x_42) ;  /* 0x0000000100447547 */ /* 0x000fea000b800000 */
[----:B------:R-:W2:Y:S01]  /*25f0*/  LDCU.128 UR12, c[0x0][0xb10] ;  /* 0x00016200ff0c77ac */ /* 0x000ea20008000c00 */
[----:B------:R-:W3:Y:S01]  /*2600*/  LDCU UR16, c[0x0][0xb0c] ;  /* 0x00016180ff1077ac */ /* 0x000ee20008000800 */
[----:B------:R-:W4:Y:S01]  /*2610*/  LDCU UR17, c[0x0][0xb20] ;  /* 0x00016400ff1177ac */ /* 0x000f220008000800 */
[----:B--2---:R-:W-:Y:S02]  /*2620*/  UIMAD.WIDE.U32 UR10, UR37, UR12, URZ ;  /* 0x0000000c250a72a5 */ /* 0x004fe4000f8e00ff */
[----:B------:R-:W-:Y:S02]  /*2630*/  UIMAD.WIDE.U32 UR8, UR27, UR15, URZ ;  /* 0x0000000f1b0872a5 */ /* 0x000fe4000f8e00ff */
[----:B---3--:R-:W-:Y:S02]  /*2640*/  UISETP.NE.AND UP2, UPT, UR16, 0x1, UPT ;  /* 0x000000011000788c */ /* 0x008fe4000bf45270 */
[----:B------:R-:W-:Y:S01]  /*2650*/  UISETP.NE.AND UP0, UPT, UR14, 0x1, UPT ;  /* 0x000000010e00788c */ /* 0x000fe2000bf05270 */
[----:B------:R-:W-:-:S02]  /*2660*/  UMOV UR10, UR11 ;  /* 0x0000000b000a7c82 */ /* 0x000fc40008000000 */
[----:B------:R-:W-:Y:S01]  /*2670*/  UMOV UR5, UR9 ;  /* 0x0000000900057c82 */ /* 0x000fe20008000000 */
[----:B------:R-:W-:Y:S02]  /*2680*/  USHF.R.U32.HI UR13, URZ, UR13, UR10 ;  /* 0x0000000dff0d7299 */ /* 0x000fe4000801160a */
[----:B----4-:R-:W-:Y:S02]  /*2690*/  USHF.R.U32.HI UR5, URZ, UR17, UR5 ;  /* 0x00000011ff057299 */ /* 0x010fe40008011605 */
[----:B------:R-:W-:Y:S02]  /*26a0*/  USEL UR8, UR37, UR13, !UP2 ;  /* 0x0000000d25087287 */ /* 0x000fe4000d000000 */
[----:B------:R-:W-:-:S04]  /*26b0*/  USEL UR5, UR27, UR5, !UP0 ;  /* 0x000000051b057287 */ /* 0x000fc8000c000000 */
[----:B------:R-:W-:Y:S02]  /*26c0*/  UIADD3 UR9, UPT, UPT, UR8, -UR5, URZ ;  /* 0x8000000508097290 */ /* 0x000fe4000fffe0ff */
[----:B------:R-:W-:Y:S02]  /*26d0*/  UIADD3 UR5, UPT, UPT, -UR8, UR5, URZ ;  /* 0x0000000508057290 */ /* 0x000fe4000fffe1ff */
[----:B------:R-:W-:Y:S02]  /*26e0*/  UIMAD UR27, UR9, UR14, UR27 ;  /* 0x0000000e091b72a4 */ /* 0x000fe4000f8e021b */
[----:B------:R-:W-:-:S12]  /*26f0*/  UIMAD UR37, UR5, UR16, UR37 ;  /* 0x00000010052572a4 */ /* 0x000fd8000f8e0225 */
.L_x_42:
[----:B------:R-:W-:Y:S01]  /*2700*/  VIADD R11, R11, 0x1 ;  /* 0x000000010b0b7836 */ /* 0x000fe20000000000 */
[----:B------:R-:W-:Y:S01]  /*2710*/  R2UR UR5, R93 ;  /* 0x000000005d0572ca */ /* 0x000fe200000e0000 */
[----:B------:R-:W-:Y:S01]  /*2720*/  UIADD3 UR49, UPT, UPT, UR27, UR61, URZ ;  /* 0x0000003d1b317290 */ /* 0x000fe2000fffe0ff */
[----:B------:R-:W-:Y:S02]  /*2730*/  PLOP3.LUT P1, PT, PT, PT, PT, 0x80, 0x8 ;  /* 0x000000000008781c */ /* 0x000fe40003f2f070 */
[----:B------:R-:W-:-:S04]  /*2740*/  ISETP.NE.AND P0, PT, R11, 0x2, PT ;  /* 0x000000020b00780c */ /* 0x000fc80003f05270 */
[----:B------:R-:W-:Y:S02]  /*2750*/  SEL R3, RZ, 0x1, P0 ;  /* 0x00000001ff037807 */ /* 0x000fe40000000000 */
[----:B------:R-:W-:Y:S02]  /*2760*/  SEL R11, R11, RZ, P0 ;  /* 0x000000ff0b0b7207 */ /* 0x000fe40000000000 */
[----:B------:R-:W-:Y:S01]  /*2770*/  LOP3.LUT R10, R10, R3, RZ, 0x3c, !PT ;  /* 0x000000030a0a7212 */ /* 0x000fe200078e3cff */
[----:B------:R-:W-:Y:S01]  /*2780*/  UIADD3 UR48, UPT, UPT, UR37, UR5, URZ ;  /* 0x0000000525307290 */ /* 0x000fe2000fffe0ff */
[----:B------:R-:W-:Y:S11]  /*2790*/  BRA.U UP1, `(.L_x_43) ;  /* 0xfffffff101407547 */ /* 0x000ff6000b83ffff */
[----:B------:R-:W-:Y:S01]  /*27a0*/  UIADD3 UR7, UPT, UPT, UR7, 0x60, URZ ;  /* 0x0000006007077890 */ /* 0x000fe2000fffe0ff */
[----:B------:R-:W-:-:S03]  /*27b0*/  SHF.L.U32 R3, R12, 0x1f, RZ ;  /* 0x0000001f0c037819 */ /* 0x000fc600000006ff */
[----:B------:R-:W-:-:S09]  /*27c0*/  ULEA UR4, UR6, UR7, 0x3 ;  /* 0x0000000706047291 */ /* 0x000fd2000f8e18ff */
[----:B------:R-:W2:Y:S02]  /*27d0*/  SYNCS.PHASECHK.TRANS64.TRYWAIT P0, [UR4], R3 ;  /* 0x00000003ff0075a7 */ /* 0x000ea40008001104 */
[----:B--2---:R-:W-:Y:S05]  /*27e0*/  @!P0 BRA `(.L_x_44) ;  /* 0x0000005000188947 */ /* 0x004fea0003800000 */
.L_x_115:
[----:B------:R-:W-:-:S04]  /*27f0*/  UIADD3 UR4, UPT, UPT, UR6, 0x1, URZ ;  /* 0x0000000106047890 */ /* 0x000fc8000fffe0ff */
[----:B------:R-:W-:-:S04]  /*2800*/  UISETP.NE.AND UP0, UPT, UR4, 0xc, UPT ;  /* 0x0000000c0400788c */ /* 0x000fc8000bf05270 */
[----:B------:R-:W-:Y:S02]  /*2810*/  USEL UR6, URZ, 0x1, UP0 ;  /* 0x00000001ff067887 */ /* 0x000fe40008000000 */
[----:B------:R-:W-:-:S04]  /*2820*/  USEL UR4, UR4, URZ, UP0 ;  /* 0x000000ff04047287 */ /* 0x000fc80008000000 */
[----:B------:R-:W-:Y:S01]  /*2830*/  ULEA UR5, UR4, UR7, 0x3 ;  /* 0x0000000704057291 */ /* 0x000fe2000f8e18ff */
[----:B------:R-:W-:-:S04]  /*2840*/  LOP3.LUT R2, R12, UR6, RZ, 0x3c, !PT ;  /* 0x000000060c027c12 */ /* 0x000fc8000f8e3cff */
[----:B-1----:R-:W-:-:S04]  /*2850*/  SHF.L.U32 R3, R2, 0x1f, RZ ;  /* 0x0000001f02037819 */ /* 0x002fc800000006ff */
[----:B------:R-:W1:Y:S02]  /*2860*/  SYNCS.PHASECHK.TRANS64.TRYWAIT P0, [UR5], R3 ;  /* 0x00000003ff0075a7 */ /* 0x000e640008001105 */
[----:B-1----:R-:W-:Y:S05]  /*2870*/  @!P0 BRA `(.L_x_45) ;  /* 0x00000050000c8947 */ /* 0x002fea0003800000 */
.L_x_117:
        /* <DEDUP_REMOVED lines=9> */
.L_x_119:
        /* <DEDUP_REMOVED lines=9> */
.L_x_121:
        /* <DEDUP_REMOVED lines=9> */
.L_x_123:
        /* <DEDUP_REMOVED lines=9> */
.L_x_125:
        /* <DEDUP_REMOVED lines=9> */
.L_x_127:
        /* <DEDUP_REMOVED lines=9> */
.L_x_129:
        /* <DEDUP_REMOVED lines=9> */
.L_x_131:
        /* <DEDUP_REMOVED lines=9> */
.L_x_133:
        /* <DEDUP_REMOVED lines=9> */
.L_x_135:
[----:B------:R-:W-:-:S04]  /*2d90*/  UIADD3 UR4, UPT, UPT, UR4, 0x1, URZ ;  /* 0x0000000104047890 */ /* 0x000fc8000fffe0ff */
[----:B------:R-:W-:-:S04]  /*2da0*/  UISETP.NE.AND UP0, UPT, UR4, 0xc, UPT ;  /* 0x0000000c0400788c */ /* 0x000fc8000bf05270 */
[----:B------:R-:W-:Y:S02]  /*2db0*/  USEL UR5, URZ, 0x1, UP0 ;  /* 0x00000001ff057887 */ /* 0x000fe40008000000 */
[----:B------:R-:W-:-:S04]  /*2dc0*/  USEL UR4, UR4, URZ, UP0 ;  /* 0x000000ff04047287 */ /* 0x000fc80008000000 */
[----:B------:R-:W-:Y:S01]  /*2dd0*/  ULEA UR4, UR4, UR7, 0x3 ;  /* 0x0000000704047291 */ /* 0x000fe2000f8e18ff */
[----:B-1----:R-:W-:-:S04]  /*2de0*/  LOP3.LUT R3, R2, UR5, RZ, 0x3c, !PT ;  /* 0x0000000502037c12 */ /* 0x002fc8000f8e3cff */
[----:B------:R-:W-:Y:S01]  /*2df0*/  SHF.L.U32 R3, R3, 0x1f, RZ ;  /* 0x0000001f03037819 */ /* 0x000fe200000006ff */
[----:B------:R-:W-:-:S07]  /*2e00*/  IMAD.U32 R0, RZ, RZ, UR4 ;  /* 0x00000004ff007e24 */ /* 0x000fce000f8e00ff */
.L_x_55:
[----:B-1----:R1:W2:Y:S02]  /*2e10*/  SYNCS.PHASECHK.TRANS64.TRYWAIT P0, [R0+URZ], R3 ;  /* 0x00000003000075a7 */ /* 0x0022a400080011ff */
[----:B--2---:R-:W-:Y:S05]  /*2e20*/  @!P0 NANOSLEEP.SYNCS 0x989680 ;  /* 0x009896800000895d */ /* 0x004fea0003900000 */
[----:B------:R-:W2:Y:S02]  /*2e30*/  @!P0 SYNCS.PHASECHK.TRANS64 P0, [R0+URZ], R3 ;  /* 0x00000003000085a7 */ /* 0x000ea400080010ff */
[----:B--2---:R-:W-:Y:S05]  /*2e40*/  @P0 EXIT ;  /* 0x000000000000094d */ /* 0x004fea0003800000 */
[----:B------:R-:W-:Y:S05]  /*2e50*/  BRA `(.L_x_55) ;  /* 0xfffffffc00ec7947 */ /* 0x000fea000383ffff */
.L_x_23:
[----:B------:R-:W-:-:S04]  /*2e60*/  UISETP.NE.AND UP0, UPT, UR50, URZ, UPT ;  /* 0x000000ff3200728c */ /* 0x000fc8000bf05270 */
[----:B------:R-:W-:-:S09]  /*2e70*/  UISETP.NE.OR UP0, UPT, UR20, 0x1, UP0 ;  /* 0x000000011400788c */ /* 0x000fd20008705670 */
[----:B------:R-:W-:Y:S05]  /*2e80*/  BRA.U UP0, `(.L_x_56) ;  /* 0x0000000500487547 */ /* 0x000fea000b800000 */
[----:B------:R-:W-:Y:S01]  /*2e90*/  ISETP.GE.U32.AND P2, PT, R0, 0x2, PT ;  /* 0x000000020000780c */ /* 0x000fe20003f46070 */
[----:B------:R-:W-:Y:S01]  /*2ea0*/  IMAD.MOV.U32 R12, RZ, RZ, 0x1 ;  /* 0x00000001ff0c7424 */ /* 0x000fe200078e00ff */
[----:B------:R-:W-:Y:S02]  /*2eb0*/  CS2R R10, SRZ ;  /* 0x00000000000a7805 */ /* 0x000fe4000001ff00 */
[----:B------:R-:W-:Y:S01]  /*2ec0*/  CS2R R8, SRZ ;  /* 0x0000000000087805 */ /* 0x000fe2000001ff00 */
[----:B------:R-:W-:Y:S01]  /*2ed0*/  UMOV UR6, 0x400 ;  /* 0x0000040000067882 */ /* 0x000fe20000000000 */
[----:B------:R-:W-:Y:S01]  /*2ee0*/  UMOV UR5, URZ ;  /* 0x000000ff00057c82 */ /* 0x000fe20008000000 */
[----:B------:R-:W-:-:S12]  /*2ef0*/  ULEA UR6, UR50, UR6, 0x18 ;  /* 0x0000000632067291 */ /* 0x000fd8000f8ec0ff */
.L_x_60:
[----:B------:R-:W-:Y:S02]  /*2f00*/  LEA R2, R8, UR6, 0x3 ;  /* 0x0000000608027c11 */ /* 0x000fe4000f8e18ff */
[----:B------:R-:W-:-:S03]  /*2f10*/  SHF.L.U32 R5, R9, 0x1f, RZ ;  /* 0x0000001f09057819 */ /* 0x000fc600000006ff */
[----:B------:R-:W-:Y:S01]  /*2f20*/  VIADD R4, R2, 0x150 ;  /* 0x0000015002047836 */ /* 0x000fe20000000000 */
[----:B------:R-:W2:Y:S02]  /*2f30*/  SYNCS.PHASECHK.TRANS64.TRYWAIT P0, [R2+URZ+0x140], R5 ;  /* 0x00014005020075a7 */ /* 0x000ea400080011ff */
[----:B--2---:R-:W-:Y:S05]  /*2f40*/  @!P0 BRA `(.L_x_57) ;  /* 0x0000004c00488947 */ /* 0x004fea0003800000 */
.L_x_136:
[----:B------:R-:W-:Y:S01]  /*2f50*/  ULEA UR4, UR5, UR6, 0x3 ;  /* 0x0000000605047291 */ /* 0x000fe2000f8e18ff */
[----:B------:R-:W-:Y:S02]  /*2f60*/  PRMT R4, RZ, 0x654, R4 ;  /* 0x00000654ff047816 */ /* 0x000fe40000000004 */
[----:B--2---:R-:W-:Y:S01]  /*2f70*/  SHF.L.U32 R5, R12, 0x1f, RZ ;  /* 0x0000001f0c057819 */ /* 0x004fe200000006ff */
[----:B------:R-:W-:Y:S01]  /*2f80*/  UIADD3 UR7, UPT, UPT, UR4, 0xe0, URZ ;  /* 0x000000e004077890 */ /* 0x000fe2000fffe0ff */
[----:B------:R2:W-:Y:S05]  /*2f90*/  SYNCS.ARRIVE.TRANS64.RED.A1T0 RZ, [R4+URZ], RZ ;  /* 0x000000ff04ff79a7 */ /* 0x0005ea00081004ff */
[----:B------:R-:W-:Y:S01]  /*2fa0*/  IMAD.U32 R7, RZ, RZ, UR7 ;  /* 0x00000007ff077e24 */ /* 0x000fe2000f8e00ff */
[----:B------:R-:W3:Y:S04]  /*2fb0*/  SYNCS.PHASECHK.TRANS64.TRYWAIT P0, [UR4+0xf0], R5 ;  /* 0x0000f005ff0075a7 */ /* 0x000ee80008001104 */
[----:B------:R-:W-:Y:S01]  /*2fc0*/  PRMT R6, R0, 0x654, R7 ;  /* 0x0000065400067816 */ /* 0x000fe20000000007 */
[----:B--2---:R-:W-:Y:S01]  /*2fd0*/  @!P2 IMAD.MOV.U32 R4, RZ, RZ, 0x10 ;  /* 0x00000010ff04a424 */ /* 0x004fe200078e00ff */
[----:B---3--:R-:W-:Y:S06]  /*2fe0*/  @!P0 BRA `(.L_x_58) ;  /* 0x0000004c00348947 */ /* 0x008fec0003800000 */
.L_x_138:
[----:B------:R-:W-:Y:S01]  /*2ff0*/  ULEA UR8, UR5, UR6, 0x4 ;  /* 0x0000000605087291 */ /* 0x000fe2000f8e20ff */
[----:B------:R-:W-:Y:S01]  /*3000*/  SEL R3, R6, R3, !P2 ;  /* 0x0000000306037207 */ /* 0x000fe20005000000 */
[----:B------:R-:W-:Y:S01]  /*3010*/  UIADD3 UR9, UPT, UPT, UR4, 0xe0, URZ ;  /* 0x000000e004097890 */ /* 0x000fe2000fffe0ff */
[----:B--2---:R-:W-:Y:S01]  /*3020*/  LEA R2, R11, UR6, 0x3 ;  /* 0x000000060b027c11 */ /* 0x004fe2000f8e18ff */
[----:B------:R-:W-:Y:S01]  /*3030*/  UIADD3 UR8, UPT, UPT, UR8, 0x170, URZ ;  /* 0x0000017008087890 */ /* 0x000fe2000fffe0ff */
[----:B------:R-:W-:Y:S01]  /*3040*/  SHF.L.U32 R5, R10, 0x1f, RZ ;  /* 0x0000001f0a057819 */ /* 0x000fe200000006ff */
[----:B------:R2:W-:Y:S01]  /*3050*/  @!P2 SYNCS.ARRIVE.TRANS64.RED RZ, [R3+URZ], R4 ;  /* 0x0000000403ffa9a7 */ /* 0x0005e200080004ff */
[----:B------:R-:W-:Y:S01]  /*3060*/  UIADD3 UR4, UPT, UPT, UR5, 0x1, URZ ;  /* 0x0000000105047890 */ /* 0x000fe2000fffe0ff */
[----:B------:R-:W-:-:S03]  /*3070*/  VIADD R8, R8, 0x1 ;  /* 0x0000000108087836 */ /* 0x000fc60000000000 */
[----:B------:R-:W-:Y:S02]  /*3080*/  UISETP.NE.AND UP0, UPT, UR4, 0x2, UPT ;  /* 0x000000020400788c */ /* 0x000fe4000bf05270 */
[----:B------:R-:W-:Y:S06]  /*3090*/  UGETNEXTWORKID.BROADCAST [UR8], [UR9] ;  /* 0x00000000080073ca */ /* 0x000fec0008000100 */
[----:B------:R-:W-:Y:S01]  /*30a0*/  USEL UR7, URZ, 0x1, UP0 ;  /* 0x00000001ff077887 */ /* 0x000fe20008000000 */
[----:B------:R-:W-:Y:S01]  /*30b0*/  ISETP.NE.AND P0, PT, R8, 0x2, PT ;  /* 0x000000020800780c */ /* 0x000fe20003f05270 */
[----:B------:R-:W-:Y:S01]  /*30c0*/  USEL UR5, UR4, URZ, UP0 ;  /* 0x000000ff04057287 */ /* 0x000fe20008000000 */
[----:B------:R-:W3:Y:S03]  /*30d0*/  SYNCS.PHASECHK.TRANS64.TRYWAIT P1, [R2+URZ+0xe0], R5 ;  /* 0x0000e005020075a7 */ /* 0x000ee600080211ff */
[----:B------:R-:W-:Y:S01]  /*30e0*/  LOP3.LUT R12, R12, UR7, RZ, 0x3c, !PT ;  /* 0x000000070c0c7c12 */ /* 0x000fe2000f8e3cff */
[----:B--23--:R-:W-:Y:S07]  /*30f0*/  @!P1 BRA `(.L_x_59) ;  /* 0x0000004c00089947 */ /* 0x00cfee0003800000 */
.L_x_139:
[C---:B------:R-:W-:Y:S01]  /*3100*/  LEA R4, R11.reuse, UR6, 0x4 ;  /* 0x000000060b047c11 */ /* 0x040fe2000f8e20ff */
[----:B--2---:R-:W-:Y:S01]  /*3110*/  VIADD R2, R2, 0xf0 ;  /* 0x000000f002027836 */ /* 0x004fe20000000000 */
[----:B------:R-:W-:Y:S01]  /*3120*/  SEL R8, R8, RZ, P0 ;  /* 0x000000ff08087207 */ /* 0x000fe20000000000 */
[----:B------:R-:W-:-:S03]  /*3130*/  VIADD R11, R11, 0x1 ;  /* 0x000000010b0b7836 */ /* 0x000fc60000000000 */
[----:B------:R-:W2:Y:S01]  /*3140*/  LDS.128 R4, [R4+0x170] ;  /* 0x0001700004047984 */ /* 0x000ea20000000c00 */
[----:B------:R-:W-:Y:S02]  /*3150*/  PRMT R2, RZ, 0x654, R2 ;  /* 0x00000654ff027816 */ /* 0x000fe40000000002 */
[C---:B------:R-:W-:Y:S01]  /*3160*/  ISETP.NE.AND P1, PT, R11.reuse, 0x2, PT ;  /* 0x000000020b00780c */ /* 0x040fe20003f25270 */
[----:B------:R-:W-:Y:S01]  /*3170*/  @!PT LDS RZ, [RZ] ;  /* 0x00000000fffff984 */ /* 0x000fe20000000800 */
[----:B------:R-:W-:Y:S01]  /*3180*/  @!PT LDS RZ, [RZ] ;  /* 0x00000000fffff984 */ /* 0x000fe20000000800 */
[----:B------:R-:W-:Y:S01]  /*3190*/  @!PT LDS RZ, [RZ] ;  /* 0x00000000fffff984 */ /* 0x000fe20000000800 */
[----:B------:R-:W-:Y:S01]  /*31a0*/  @!PT LDS RZ, [RZ] ;  /* 0x00000000fffff984 */ /* 0x000fe20000000800 */
[----:B------:R3:W-:Y:S06]  /*31b0*/  MEMBAR.ALL.CTA ;  /* 0x0000000000007992 */ /* 0x0007ec0000008000 */
[----:B---3--:R-:W3:Y:S01]  /*31c0*/  FENCE.VIEW.ASYNC.S ;  /* 0x00000000000073c6 */ /* 0x008ee20000000000 */
[----:B------:R-:W-:Y:S01]  /*31d0*/  SEL R11, R11, RZ, P1 ;  /* 0x000000ff0b0b7207 */ /* 0x000fe20000800000 */
[----:B---3--:R3:W-:Y:S01]  /*31e0*/  SYNCS.ARRIVE.TRANS64.RED.A1T0 RZ, [R2+URZ], RZ ;  /* 0x000000ff02ff79a7 */ /* 0x0087e200081004ff */
[----:B--2---:R-:W-:-:S02]  /*31f0*/  LOP3.LUT P3, RZ, R6, 0x1, RZ, 0xc0, !PT ;  /* 0x0000000106ff7812 */ /* 0x004fc4000786c0ff */
[----:B------:R-:W-:-:S04]  /*3200*/  SEL R5, RZ, 0x1, P1 ;  /* 0x00000001ff057807 */ /* 0x000fc80000800000 */
[----:B------:R-:W-:Y:S02]  /*3210*/  LOP3.LUT R10, R10, R5, RZ, 0x3c, !PT ;  /* 0x000000050a0a7212 */ /* 0x000fe400078e3cff */
[----:B---3--:R-:W-:-:S04]  /*3220*/  SEL R2, RZ, 0x1, P0 ;  /* 0x00000001ff027807 */ /* 0x008fc80000000000 */
[----:B------:R-:W-:Y:S01]  /*3230*/  LOP3.LUT R9, R9, R2, RZ, 0x3c, !PT ;  /* 0x0000000209097212 */ /* 0x000fe200078e3cff */
[----:B------:R-:W-:Y:S06]  /*3240*/  @P3 BRA `(.L_x_60) ;  /* 0xfffffffc002c3947 */ /* 0x000fec000383ffff */
[----:B------:R-:W-:Y:S01]  /*3250*/  ULEA UR4, UR5, UR6, 0x3 ;  /* 0x0000000605047291 */ /* 0x000fe2000f8e18ff */
[----:B------:R-:W-:-:S08]  /*3260*/  SHF.L.U32 R3, R12, 0x1f, RZ ;  /* 0x0000001f0c037819 */ /* 0x000fd000000006ff */
[----:B------:R-:W2:Y:S02]  /*3270*/  SYNCS.PHASECHK.TRANS64 P0, [UR4+0xf0], R3 ;  /* 0x0000f003ff0075a7 */ /* 0x000ea40008001004 */
[----:B--2---:R-:W-:Y:S05]  /*3280*/  @P0 BRA `(.L_x_61) ;  /* 0x0000000000080947 */ /* 0x004fea0003800000 */
[----:B------:R-:W2:Y:S02]  /*3290*/  SYNCS.PHASECHK.TRANS64.TRYWAIT P0, [UR4+0xf0], R3 ;  /* 0x0000f003ff0075a7 */ /* 0x000ea40008001104 */
[----:B--2---:R-:W-:Y:S05]  /*32a0*/  @!P0 BRA `(.L_x_62) ;  /* 0x0000004800b08947 */ /* 0x004fea0003800000 */
.L_x_61:
[----:B------:R-:W-:-:S04]  /*32b0*/  UIADD3 UR7, UPT, UPT, UR5, 0x1, URZ ;  /* 0x0000000105077890 */ /* 0x000fc8000fffe0ff */
[----:B------:R-:W-:-:S04]  /*32c0*/  UISETP.NE.AND UP0, UPT, UR7, 0x2, UPT ;  /* 0x000000020700788c */ /* 0x000fc8000bf05270 */
[----:B------:R-:W-:Y:S02]  /*32d0*/  USEL UR8, URZ, 0x1, UP0 ;  /* 0x00000001ff087887 */ /* 0x000fe40008000000 */
[----:B------:R-:W-:-:S04]  /*32e0*/  USEL UR7, UR7, URZ, UP0 ;  /* 0x000000ff07077287 */ /* 0x000fc80008000000 */
[----:B------:R-:W-:Y:S01]  /*32f0*/  ULEA UR7, UR7, UR6, 0x3 ;  /* 0x0000000607077291 */ /* 0x000fe2000f8e18ff */
[----:B--2---:R-:W-:-:S04]  /*3300*/  LOP3.LUT R3, R12, UR8, RZ, 0x3c, !PT ;  /* 0x000000080c037c12 */ /* 0x004fc8000f8e3cff */
[----:B------:R-:W-:-:S04]  /*3310*/  SHF.L.U32 R0, R3, 0x1f, RZ ;  /* 0x0000001f03007819 */ /* 0x000fc800000006ff */
[----:B------:R-:W2:Y:S02]  /*3320*/  SYNCS.PHASECHK.TRANS64 P0, [UR7+0xf0], R0 ;  /* 0x0000f000ff0075a7 */ /* 0x000ea40008001007 */
[----:B-12---:R-:W-:Y:S05]  /*3330*/  @P0 EXIT ;  /* 0x000000000000094d */ /* 0x006fea0003800000 */
[----:B------:R-:W-:Y:S02]  /*3340*/  SHF.L.U32 R3, R3, 0x1f, RZ ;  /* 0x0000001f03037819 */ /* 0x000fe400000006ff */
[----:B------:R-:W-:-:S07]  /*3350*/  MOV R0, UR7 ;  /* 0x0000000700007c02 */ /* 0x000fce0008000f00 */
.L_x_63:
[----:B-1----:R1:W2:Y:S02]  /*3360*/  SYNCS.PHASECHK.TRANS64.TRYWAIT P0, [R0+URZ+0xf0], R3 ;  /* 0x0000f003000075a7 */ /* 0x0022a400080011ff */
[----:B--2---:R-:W-:Y:S05]  /*3370*/  @!P0 NANOSLEEP.SYNCS 0x989680 ;  /* 0x009896800000895d */ /* 0x004fea0003900000 */
[----:B------:R-:W2:Y:S02]  /*3380*/  @!P0 SYNCS.PHASECHK.TRANS64 P0, [R0+URZ+0xf0], R3 ;  /* 0x0000f003000085a7 */ /* 0x000ea400080010ff */
[----:B--2---:R-:W-:Y:S05]  /*3390*/  @P0 EXIT ;  /* 0x000000000000094d */ /* 0x004fea0003800000 */
[----:B------:R-:W-:Y:S05]  /*33a0*/  BRA `(.L_x_63) ;  /* 0xfffffffc00ec7947 */ /* 0x000fea000383ffff */
.L_x_56:
[----:B------:R-:W-:Y:S05]  /*33b0*/  BRA.U UP5, `(.L_x_64) ;  /* 0x0000000d05d07547 */ /* 0x000fea000b800000 */
[----:B------:R-:W-:Y:S01]  /*33c0*/  UMOV UR4, 0x40 ;  /* 0x0000004000047882 */ /* 0x000fe20000000000 */
[----:B------:R-:W-:Y:S01]  /*33d0*/  NOP ;  /* 0x0000000000007918 */ /* 0x000fe20000000000 */
[----:B------:R-:W-:Y:S01]  /*33e0*/  ULEA UR5, UR50, UR4, 0x18 ;  /* 0x0000000432057291 */ /* 0x000fe2000f8ec0ff */
[----:B------:R-:W-:Y:S02]  /*33f0*/  UMOV UR6, 0x400 ;  /* 0x0000040000067882 */ /* 0x000fe40000000000 */
[----:B------:R-:W-:-:S06]  /*3400*/  ULEA UR6, UR50, UR6, 0x18 ;  /* 0x0000000632067291 */ /* 0x000fcc000f8ec0ff */
[----:B------:R-:W2:Y:S02]  /*3410*/  LDS.U8 R0, [UR5+0x1c] ;  /* 0x00001c05ff007984 */ /* 0x000ea40008000000 */
[----:B--2---:R-:W-:-:S13]  /*3420*/  ISETP.NE.AND P0, PT, R0, RZ, PT ;  /* 0x000000ff0000720c */ /* 0x004fda0003f05270 */
[----:B------:R-:W-:Y:S05]  /*3430*/  @P0 BRA `(.L_x_65) ;  /* 0x0000000000580947 */ /* 0x000fea0003800000 */
[----:B------:R-:W-:-:S13]  /*3440*/  ELECT P0, URZ, PT ;  /* 0x0000000000ff782f */ /* 0x000fda0003800000 */
[----:B------:R-:W-:Y:S05]  /*3450*/  @!P0 BRA `(.L_x_66) ;  /* 0x0000000000608947 */ /* 0x000fea0003800000 */
[----:B------:R-:W-:Y:S01]  /*3460*/  UMOV UR4, 0x10 ;  /* 0x0000001000047882 */ /* 0x000fe20000000000 */
[----:B------:R-:W-:Y:S01]  /*3470*/  HFMA2 R0, -RZ, RZ, 0, 5.9604644775390625e-08 ;  /* 0x00000001ff007431 */ /* 0x000fe200000001ff */
[----:B------:R-:W-:-:S03]  /*3480*/  MOV R3, 0xffff ;  /* 0x0000ffff00037802 */ /* 0x000fc60000000f00 */
[----:B------:R-:W-:Y:S04]  /*3490*/  DEPBAR.LE SB2, 0x36 ;  /* 0x0000ad800000791a */ /* 0x000fe80000000000 */
[----:B------:R-:W2:Y:S02]  /*34a0*/  UTCATOMSWS.FIND_AND_SET.ALIGN UP0, UR4, UR4 ;  /* 0x00000004000475e3 */ /* 0x000ea40008000800 */
[----:B--2---:R-:W-:Y:S01]  /*34b0*/  MOV R4, UR4 ;  /* 0x0000000400047c02 */ /* 0x004fe20008000f00 */
[----:B------:R-:W-:Y:S06]  /*34c0*/  BRA.U UP0, `(.L_x_67) ;  /* 0x0000000100187547 */ /* 0x000fec000b800000 */
.L_x_68:
[----:B------:R-:W-:Y:S05]  /*34d0*/  NANOSLEEP 0x64 ;  /* 0x000000640000795d */ /* 0x000fea0003800000 */
[----:B------:R-:W-:-:S05]  /*34e0*/  UMOV UR4, 0x10 ;  /* 0x0000001000047882 */ /* 0x000fca0000000000 */
[----:B------:R-:W-:Y:S04]  /*34f0*/  DEPBAR.LE SB2, 0x36 ;  /* 0x0000ad800000791a */ /* 0x000fe80000000000 */
[----:B------:R-:W2:Y:S02]  /*3500*/  UTCATOMSWS.FIND_AND_SET.ALIGN UP0, UR4, UR4 ;  /* 0x00000004000475e3 */ /* 0x000ea40008000800 */
[----:B--2---:R-:W-:Y:S01]  /*3510*/  MOV R4, UR4 ;  /* 0x0000000400047c02 */ /* 0x004fe20008000f00 */
[----:B------:R-:W-:Y:S05]  /*3520*/  BRA.U !UP0, `(.L_x_68) ;  /* 0xfffffffd08e87547 */ /* 0x000fea000b83ffff */
.L_x_67:
[-C--:B------:R-:W-:Y:S02]  /*3530*/  SHF.L.U32 R3, R3, R4.reuse, RZ ;  /* 0x0000000403037219 */ /* 0x080fe400000006ff */
[----:B------:R-:W-:Y:S01]  /*3540*/  SHF.L.U32 R0, R0, R4, RZ ;  /* 0x0000000400007219 */ /* 0x000fe200000006ff */
[----:B------:R-:W-:Y:S02]  /*3550*/  IMAD.SHL.U32 R4, R4, 0x20, RZ ;  /* 0x0000002004047824 */ /* 0x000fe400078e00ff */
[----:B------:R2:W-:Y:S04]  /*3560*/  ATOMS.OR RZ, [UR5+0x14], R3 ;  /* 0x00001403ffff798c */ /* 0x0005e8000b000005 */
[----:B------:R2:W-:Y:S04]  /*3570*/  ATOMS.OR RZ, [UR5+0x18], R0 ;  /* 0x00001800ffff798c */ /* 0x0005e8000b000005 */
[----:B------:R2:W-:Y:S01]  /*3580*/  STS [UR6+0x190], R4 ;  /* 0x00019004ff007988 */ /* 0x0005e20008000806 */
[----:B------:R-:W-:Y:S05]  /*3590*/  BRA `(.L_x_66) ;  /* 0x0000000000107947 */ /* 0x000fea0003800000 */
.L_x_65:
[----:B------:R-:W-:Y:S02]  /*35a0*/  MOV R0, 0xffffffff ;  /* 0xffffffff00007802 */ /* 0x000fe40000000f00 */
[----:B------:R-:W-:-:S03]  /*35b0*/  MOV R4, 0x35e0 ;  /* 0x000035e000047802 */ /* 0x000fc60000000f00 */
[----:B------:R2:W-:Y:S04]  /*35c0*/  STS [UR6+0x190], R0 ;  /* 0x00019000ff007988 */ /* 0x0005e80008000806 */
[----:B-12--5:R-:W-:Y:S05]  /*35d0*/  CALL.REL.NOINC `($__internal_1_$__cuda_sm10x_tcgen05_guardrail_trap_phase_invalid_during_alloc) ;  /* 0x0000004c00347944 */ /* 0x026fea0003c00000 */
.L_x_66:
[----:B------:R-:W-:Y:S05]  /*35e0*/  WARPSYNC.ALL ;  /* 0x0000000000007948 */ /* 0x000fea0003800000 */
[----:B------:R-:W3:Y:S01]  /*35f0*/  S2UR UR4, SR_CgaCtaId ;  /* 0x00000000000479c3 */ /* 0x000ee20000008800 */
[----:B------:R-:W-:Y:S01]  /*3600*/  UMOV UR27, 0x400 ;  /* 0x00000400001b7882 */ /* 0x000fe20000000000 */
[----:B------:R-:W-:-:S06]  /*3610*/  NOP ;  /* 0x0000000000007918 */ /* 0x000fcc0000000000 */
[----:B------:R-:W-:Y:S06]  /*3620*/  BAR.ARV 0x6, 0xa0 ;  /* 0x0182800000007b1d */ /* 0x000fec0000002000 */
[----:B------:R-:W4:Y:S01]  /*3630*/  LDCU UR5, c[0x0][0x38c] ;  /* 0x00007180ff0577ac */ /* 0x000f220008000800 */
[----:B------:R-:W-:Y:S01]  /*3640*/  LOP3.LUT R2, R2, 0xffff, RZ, 0xc0, !PT ;  /* 0x0000ffff02027812 */ /* 0x000fe200078ec0ff */
[----:B------:R-:W-:Y:S01]  /*3650*/  IMAD.MOV.U32 R11, RZ, RZ, 0x1 ;  /* 0x00000001ff0b7424 */ /* 0x000fe200078e00ff */
[----:B------:R-:W-:Y:S01]  /*3660*/  CS2R R8, SRZ ;  /* 0x0000000000087805 */ /* 0x000fe2000001ff00 */
[----:B------:R-:W1:Y:S01]  /*3670*/  LDCU UR7, c[0x0][0x38c] ;  /* 0x00007180ff0777ac */ /* 0x000e620008000800 */
[----:B------:R-:W-:Y:S01]  /*3680*/  R2UR UR28, R2 ;  /* 0x00000000021c72ca */ /* 0x000fe200000e0000 */
[----:B------:R-:W-:Y:S01]  /*3690*/  IMAD.MOV.U32 R10, RZ, RZ, RZ ;  /* 0x000000ffff0a7224 */ /* 0x000fe200078e00ff */
[----:B------:R-:W-:Y:S01]  /*36a0*/  UMOV UR30, URZ ;  /* 0x000000ff001e7c82 */ /* 0x000fe20008000000 */
[----:B------:R-:W-:Y:S01]  /*36b0*/  UMOV UR23, URZ ;  /* 0x000000ff00177c82 */ /* 0x000fe20008000000 */
[----:B---3--:R-:W-:Y:S01]  /*36c0*/  ULEA UR27, UR4, UR27, 0x18 ;  /* 0x0000001b041b7291 */ /* 0x008fe2000f8ec0ff */
[----:B------:R-:W-:Y:S01]  /*36d0*/  UMOV UR38, 0x0 ;  /* 0x0000000000267882 */ /* 0x000fe20000000000 */
[----:B------:R-:W-:-:S02]  /*36e0*/  UMOV UR39, 0x41404a0 ;  /* 0x041404a000277882 */ /* 0x000fc40000000000 */
[----:B------:R-:W-:Y:S02]  /*36f0*/  UIADD3 UR4, UPT, UPT, UR27, 0x2a80, URZ ;  /* 0x00002a801b047890 */ /* 0x000fe4000fffe0ff */
[----:B------:R-:W-:Y:S02]  /*3700*/  UIADD3 UR6, UPT, UPT, UR27, 0x1aa80, URZ ;  /* 0x0001aa801b067890 */ /* 0x000fe4000fffe0ff */
[----:B----4-:R-:W-:Y:S01]  /*3710*/  UIADD3 UR5, UPT, UPT, UR5, 0x7f, URZ ;  /* 0x0000007f05057890 */ /* 0x010fe2000fffe0ff */
[----:B--2---:R-:W2:Y:S01]  /*3720*/  LDS R0, [UR27+0x190] ;  /* 0x0001901bff007984 */ /* 0x004ea20008000800 */
[----:B-1----:R-:W-:Y:S01]  /*3730*/  UMOV UR36, 0x0 ;  /* 0x0000000000247882 */ /* 0x002fe20000000000 */
[----:B------:R-:W-:Y:S01]  /*3740*/  UMOV UR37, 0x41404a0 ;  /* 0x041404a000257882 */ /* 0x000fe20000000000 */
[----:B------:R-:W-:Y:S02]  /*3750*/  USHF.R.S32.HI UR40, URZ, 0x1f, UR5 ;  /* 0x0000001fff287899 */ /* 0x000fe40008011405 */
[----:B------:R-:W-:-:S02]  /*3760*/  UISETP.GE.AND UP4, UPT, UR7, 0x1, UPT ;  /* 0x000000010700788c */ /* 0x000fc4000bf86270 */
[----:B------:R-:W-:Y:S02]  /*3770*/  ULEA.HI UR40, UR40, UR5, URZ, 0x7 ;  /* 0x0000000528287291 */ /* 0x000fe4000f8f38ff */
[----:B------:R-:W-:Y:S02]  /*3780*/  USHF.R.U32.HI UR5, URZ, 0x4, UR4 ;  /* 0x00000004ff057899 */ /* 0x000fe40008011604 */
[----:B------:R-:W-:Y:S02]  /*3790*/  USHF.R.S32.HI UR40, URZ, 0x7, UR40 ;  /* 0x00000007ff287899 */ /* 0x000fe40008011428 */
[----:B------:R-:W-:Y:S02]  /*37a0*/  USHF.R.U32.HI UR4, URZ, 0x4, UR6 ;  /* 0x00000004ff047899 */ /* 0x000fe40008011606 */
[----:B------:R-:W-:Y:S02]  /*37b0*/  UISETP.LT.AND UP0, UPT, UR40, 0x1, UPT ;  /* 0x000000012800788c */ /* 0x000fe4000bf01270 */
[----:B------:R-:W-:-:S02]  /*37c0*/  ULOP3.LUT UR5, UR5, 0x3fff, URZ, 0xc0, !UPT ;  /* 0x00003fff05057892 */ /* 0x000fc4000f8ec0ff */
[----:B------:R-:W-:Y:S02]  /*37d0*/  ULOP3.LUT UR4, UR4, 0x3fff, URZ, 0xc0, !UPT ;  /* 0x00003fff04047892 */ /* 0x000fe4000f8ec0ff */
[----:B------:R-:W-:Y:S02]  /*37e0*/  USEL UR41, UR40, 0x1, !UP0 ;  /* 0x0000000128297887 */ /* 0x000fe4000c000000 */
[----:B------:R-:W-:Y:S02]  /*37f0*/  ULOP3.LUT UR29, UR5, 0x10000, URZ, 0xfc, !UPT ;  /* 0x00010000051d7892 */ /* 0x000fe4000f8efcff */
[----:B------:R-:W-:Y:S02]  /*3800*/  ULOP3.LUT UR4, UR4, 0x10000, URZ, 0xfc, !UPT ;  /* 0x0001000004047892 */ /* 0x000fe4000f8efcff */
[----:B------:R-:W-:Y:S01]  /*3810*/  UIADD3 UR41, UPT, UPT, -UR41, URZ, URZ ;  /* 0x000000ff29297290 */ /* 0x000fe2000fffe1ff */
[----:B------:R-:W-:Y:S01]  /*3820*/  UMOV UR34, 0x0 ;  /* 0x0000000000227882 */ /* 0x000fe20000000000 */
[----:B------:R-:W-:Y:S01]  /*3830*/  UMOV UR35, 0x41404a0 ;  /* 0x041404a000237882 */ /* 0x000fe20000000000 */
[----:B------:R-:W-:Y:S01]  /*3840*/  UMOV UR32, 0x0 ;  /* 0x0000000000207882 */ /* 0x000fe20000000000 */
[----:B------:R-:W-:Y:S01]  /*3850*/  UMOV UR33, 0x41404a0 ;  /* 0x041404a000217882 */ /* 0x000fe20000000000 */
[----:B--2---:R-:W-:-:S15]  /*3860*/  R2UR UR42, R0 ;  /* 0x00000000002a72ca */ /* 0x004fde00000e0000 */
.L_x_75:
[----:B------:R-:W-:Y:S02]  /*3870*/  LEA R0, R10, UR27, 0x3 ;  /* 0x0000001b0a007c11 */ /* 0x000fe4000f8e18ff */
[----:B------:R-:W-:Y:S02]  /*3880*/  SHF.L.U32 R5, R9, 0x1f, RZ ;  /* 0x0000001f09057819 */ /* 0x000fe400000006ff */
[----:B------:R-:W-:Y:S01]  /*3890*/  PLOP3.LUT P0, PT, PT, PT, UP4, 0x80, 0x8 ;  /* 0x000000000008781c */ /* 0x000fe20003f0f048 */
[----:B------:R-:W-:Y:S01]  /*38a0*/  VIADD R3, R0, 0xf0 ;  /* 0x000000f000037836 */ /* 0x000fe20000000000 */
[----:B-1----:R-:W1:Y:S02]  /*38b0*/  SYNCS.PHASECHK.TRANS64.TRYWAIT P1, [R0+URZ+0xe0], R5 ;  /* 0x0000e005000075a7 */ /* 0x002e6400080211ff */
[----:B-1-3--:R-:W-:Y:S09]  /*38c0*/  @!P1 BRA `(.L_x_69) ;  /* 0x0000004400409947 */ /* 0x00aff20003800000 */
.L_x_141:
[----:B------:R-:W-:Y:S01]  /*38d0*/  LEA R4, R10, UR27, 0x4 ;  /* 0x0000001b0a047c11 */ /* 0x000fe2000f8e20ff */
[----:B------:R-:W-:Y:S01]  /*38e0*/  @UP4 ULEA UR5, UR23, UR27, 0x3 ;  /* 0x0000001b17054291 */ /* 0x000fe2000f8e18ff */
[----:B------:R-:W-:Y:S01]  /*38f0*/  PLOP3.LUT P2, PT, PT, PT, PT, 0x80, 0x8 ;  /* 0x000000000008781c */ /* 0x000fe20003f4f070 */
[----:B------:R-:W-:Y:S01]  /*3900*/  ULEA UR31, UR30, UR27, 0x3 ;  /* 0x0000001b1e1f7291 */ /* 0x000fe2000f8e18ff */
[----:B------:R-:W-:Y:S02]  /*3910*/  PRMT R3, RZ, 0x654, R3 ;  /* 0x00000654ff037816 */ /* 0x000fe40000000003 */
[----:B-1----:R-:W1:Y:S01]  /*3920*/  LDS.128 R4, [R4+0x170] ;  /* 0x0001700004047984 */ /* 0x002e620000000c00 */
[----:B------:R-:W-:Y:S02]  /*3930*/  @P0 SHF.L.U32 R2, R8, 0x1f, RZ ;  /* 0x0000001f08020819 */ /* 0x000fe400000006ff */
[----:B------:R-:W-:Y:S01]  /*3940*/  SHF.L.U32 R0, R11, 0x1f, RZ ;  /* 0x0000001f0b007819 */ /* 0x000fe200000006ff */
[----:B------:R-:W-:Y:S01]  /*3950*/  @!PT LDS RZ, [RZ] ;  /* 0x00000000fffff984 */ /* 0x000fe20000000800 */
[----:B------:R-:W-:Y:S01]  /*3960*/  @!PT LDS RZ, [RZ] ;  /* 0x00000000fffff984 */ /* 0x000fe20000000800 */
[----:B------:R-:W-:Y:S01]  /*3970*/  @!PT LDS RZ, [RZ] ;  /* 0x00000000fffff984 */ /* 0x000fe20000000800 */
[----:B------:R-:W-:Y:S01]  /*3980*/  @!PT LDS RZ, [RZ] ;  /* 0x00000000fffff984 */ /* 0x000fe20000000800 */
[----:B------:R2:W-:Y:S06]  /*3990*/  MEMBAR.ALL.CTA ;  /* 0x0000000000007992 */ /* 0x0005ec0000008000 */
[----:B--2---:R-:W2:Y:S02]  /*39a0*/  FENCE.VIEW.ASYNC.S ;  /* 0x00000000000073c6 */ /* 0x004ea40000000000 */
[----:B--2---:R2:W-:Y:S01]  /*39b0*/  SYNCS.ARRIVE.TRANS64.RED.A1T0 RZ, [R3+URZ], RZ ;  /* 0x000000ff03ff79a7 */ /* 0x0045e200081004ff */
[----:B------:R2:W3:Y:S01]  /*39c0*/  @P0 SYNCS.PHASECHK.TRANS64.TRYWAIT P2, [UR5], R2 ;  /* 0x00000002ff0005a7 */ /* 0x0004e20008041105 */
[----:B------:R-:W-:Y:S01]  /*39d0*/  ULEA.HI UR5, UR30, UR30, URZ, 0x1 ;  /* 0x0000001e1e057291 */ /* 0x000fe2000f8f08ff */
[----:B-1----:R-:W-:-:S03]  /*39e0*/  LOP3.LUT P1, RZ, R6, 0x1, RZ, 0xc0, !PT ;  /* 0x0000000106ff7812 */ /* 0x002fc6000782c0ff */
[----:B------:R-:W-:Y:S02]  /*39f0*/  ULOP3.LUT UR6, UR5, 0xffe, URZ, 0xc0, !UPT ;  /* 0x00000ffe05067892 */ /* 0x000fe4000f8ec0ff */
[----:B------:R-:W-:Y:S02]  /*3a00*/  USHF.R.U32.HI UR22, URZ, 0x1, UR5 ;  /* 0x00000001ff167899 */ /* 0x000fe40008011605 */
[----:B------:R-:W-:Y:S02]  /*3a10*/  UIADD3 UR5, UPT, UPT, -UR6, UR30, URZ ;  /* 0x0000001e06057290 */ /* 0x000fe4000fffe1ff */
[----:B------:R-:W-:-:S04]  /*3a20*/  UIMAD UR22, UR22, 0x50, UR42 ;  /* 0x00000050161678a4 */ /* 0x000fc8000f8e022a */
[----:B------:R-:W-:Y:S01]  /*3a30*/  ULEA UR22, UR5, UR22, 0x14 ;  /* 0x0000001605167291 */ /* 0x000fe2000f8ea0ff */
[----:B------:R-:W1:Y:S02]  /*3a40*/  SYNCS.PHASECHK.TRANS64.TRYWAIT P0, [UR31+0x120], R0 ;  /* 0x00012000ff0075a7 */ /* 0x000e64000800111f */
[----:B-123--:R-:W-:Y:S09]  /*3a50*/  @!P0 BRA `(.L_x_70) ;  /* 0x0000004000f08947 */ /* 0x00eff20003800000 */
.L_x_143:
[----:B------:R-:W-:Y:S01]  /*3a60*/  IADD3 R10, PT, PT, R10, 0x1, RZ ;  /* 0x000000010a0a7810 */ /* 0x000fe20007ffe0ff */
[----:B------:R-:W-:Y:S06]  /*3a70*/  BRA.U !UP4, `(.L_x_71) ;  /* 0x000000010cc07547 */ /* 0x000fec000b800000 */
[----:B------:R-:W-:Y:S01]  /*3a80*/  UPLOP3.LUT UP2, UPT, UPT, UPT, UPT, 0x40, 0x4 ;  /* 0x000000000004789c */ /* 0x000fe20003f4e870 */
[----:B------:R-:W-:Y:S01]  /*3a90*/  UMOV UR25, UR41 ;  /* 0x0000002900197c82 */ /* 0x000fe20008000000 */
[----:B------:R-:W-:Y:S01]  /*3aa0*/  UMOV UR24, UR40 ;  /* 0x0000002800187c82 */ /* 0x000fe20008000000 */
[----:B------:R-:W-:-:S08]  /*3ab0*/  UMOV UR5, UR23 ;  /* 0x0000001700057c82 */ /* 0x000fd00008000000 */
.L_x_74:
[----:B------:R-:W-:Y:S02]  /*3ac0*/  UIADD3 UR25, UPT, UPT, UR25, 0x1, URZ ;  /* 0x0000000119197890 */ /* 0x000fe4000fffe0ff */
[----:B--2---:R-:W-:Y:S02]  /*3ad0*/  ULEA UR7, UR5, UR27, 0x3 ;  /* 0x0000001b05077291 */ /* 0x004fe4000f8e18ff */
[----:B------:R-:W-:Y:S01]  /*3ae0*/  UISETP.NE.AND UP3, UPT, UR25, URZ, UPT ;  /* 0x000000ff1900728c */ /* 0x000fe2000bf65270 */
[----:B---3--:R-:W-:Y:S10]  /*3af0*/  @P2 BRA `(.L_x_72) ;  /* 0x00000000000c2947 */ /* 0x008ff40003800000 */
[----:B-1----:R-:W-:Y:S04]  /*3b00*/  SHF.L.U32 R3, R8, 0x1f, RZ ;  /* 0x0000001f08037819 */ /* 0x002fe800000006ff */
[----:B------:R-:W1:Y:S02]  /*3b10*/  SYNCS.PHASECHK.TRANS64.TRYWAIT P0, [UR7], R3 ;  /* 0x00000003ff0075a7 */ /* 0x000e640008001107 */
[----:B-1----:R-:W-:Y:S05]  /*3b20*/  @!P0 BRA `(.L_x_73) ;  /* 0x0000004000d48947 */ /* 0x002fea0003800000 */
.L_x_72:
[----:B------:R-:W-:Y:S01]  /*3b30*/  UISETP.NE.AND UP0, UPT, UR24, 0x1, UPT ;  /* 0x000000011800788c */ /* 0x000fe2000bf05270 */
[----:B------:R-:W-:Y:S01]  /*3b40*/  PLOP3.LUT P2, PT, PT, PT, PT, 0x80, 0x8 ;  /* 0x000000000008781c */ /* 0x000fe20003f4f070 */
[----:B------:R-:W-:Y:S02]  /*3b50*/  UIADD3 UR6, UPT, UPT, UR5, 0x1, URZ ;  /* 0x0000000105067890 */ /* 0x000fe4000fffe0ff */
[----:B------:R-:W-:Y:S02]  /*3b60*/  UIADD3 UR26, UPT, UPT, UR7, 0x60, URZ ;  /* 0x00000060071a7890 */ /* 0x000fe4000fffe0ff */
[----:B------:R-:W-:Y:S01]  /*3b70*/  UISETP.NE.AND UP1, UPT, UR6, 0xc, UPT ;  /* 0x0000000c0600788c */ /* 0x000fe2000bf25270 */
[----:B------:R-:W-:Y:S01]  /*3b80*/  PLOP3.LUT P0, PT, PT, PT, UP0, 0x80, 0x8 ;  /* 0x000000000008781c */ /* 0x000fe20003f0f008 */
[----:B------:R-:W-:Y:S02]  /*3b90*/  UIADD3 UR24, UPT, UPT, UR24, -0x1, URZ ;  /* 0xffffffff18187890 */ /* 0x000fe4000fffe0ff */
[----:B------:R-:W-:Y:S02]  /*3ba0*/  USEL UR8, URZ, 0x1, UP1 ;  /* 0x00000001ff087887 */ /* 0x000fe40008800000 */
[----:B------:R-:W-:Y:S01]  /*3bb0*/  USEL UR23, UR6, URZ, UP1 ;  /* 0x000000ff06177287 */ /* 0x000fe20008800000 */
[----:B------:R-:W-:Y:S01]  /*3bc0*/  UMOV UR7, 0x40004040 ;  /* 0x4000404000077882 */ /* 0x000fe20000000000 */
[----:B------:R-:W-:Y:S02]  /*3bd0*/  UMOV UR9, 0x40004040 ;  /* 0x4000404000097882 */ /* 0x000fe40000000000 */
[----:B------:R-:W-:Y:S01]  /*3be0*/  @UP0 ULEA UR6, UR23, UR27, 0x3 ;  /* 0x0000001b17060291 */ /* 0x000fe2000f8e18ff */
[----:B------:R-:W-:Y:S01]  /*3bf0*/  LOP3.LUT R8, R8, UR8, RZ, 0x3c, !PT ;  /* 0x0000000808087c12 */ /* 0x000fe2000f8e3cff */
[----:B------:R-:W-:Y:S01]  /*3c00*/  ULEA UR8, UR5, UR29, 0x9 ;  /* 0x0000001d05087291 */ /* 0x000fe2000f8e48ff */
[----:B------:R-:W-:Y:S02]  /*3c10*/  UMOV UR21, 0x40004040 ;  /* 0x4000404000157882 */ /* 0x000fe40000000000 */
[----:B-1----:R-:W-:Y:S01]  /*3c20*/  @P0 SHF.L.U32 R0, R8, 0x1f, RZ ;  /* 0x0000001f08000819 */ /* 0x002fe200000006ff */
[----:B------:R-:W-:Y:S02]  /*3c30*/  UIADD3 UR18, UPT, UPT, UR8, 0x2, URZ ;  /* 0x0000000208127890 */ /* 0x000fe4000fffe0ff */
[----:B------:R-:W-:Y:S01]  /*3c40*/  UIADD3 UR14, UPT, UPT, UR8, 0x4, URZ ;  /* 0x00000004080e7890 */ /* 0x000fe2000fffe0ff */
[----:B------:R2:W3:Y:S01]  /*3c50*/  @P0 SYNCS.PHASECHK.TRANS64.TRYWAIT P2, [UR6], R0 ;  /* 0x00000000ff0005a7 */ /* 0x0004e20008041106 */
[----:B------:R-:W-:Y:S02]  /*3c60*/  UIMAD UR6, UR5, 0x280, UR4 ;  /* 0x00000280050678a4 */ /* 0x000fe4000f8e0204 */
[----:B------:R-:W-:Y:S02]  /*3c70*/  UIADD3 UR10, UPT, UPT, UR8, 0x6, URZ ;  /* 0x00000006080a7890 */ /* 0x000fe4000fffe0ff */
[----:B------:R-:W-:Y:S02]  /*3c80*/  UIADD3 UR20, UPT, UPT, UR6, 0x2, URZ ;  /* 0x0000000206147890 */ /* 0x000fe4000fffe0ff */
[----:B------:R-:W-:Y:S02]  /*3c90*/  UIADD3 UR16, UPT, UPT, UR6, 0x4, URZ ;  /* 0x0000000406107890 */ /* 0x000fe4000fffe0ff */
[----:B------:R-:W-:Y:S01]  /*3ca0*/  UIADD3 UR12, UPT, UPT, UR6, 0x6, URZ ;  /* 0x00000006060c7890 */ /* 0x000fe2000fffe0ff */
[----:B------:R2:W-:Y:S01]  /*3cb0*/  UTCIMMA gdesc[UR8], gdesc[UR6], tmem[UR22], tmem[UR38], idesc[UR39], UP2 ;  /* 0x00ff2606080075ea */ /* 0x0005e20009000116 */
[----:B------:R-:W-:Y:S01]  /*3cc0*/  UPLOP3.LUT UP2, UPT, UPT, UPT, UPT, 0x80, 0x8 ;  /* 0x000000000008789c */ /* 0x000fe20003f4f070 */
[----:B------:R-:W-:Y:S01]  /*3cd0*/  UMOV UR19, 0x40004040 ;  /* 0x4000404000137882 */ /* 0x000fe20000000000 */
[----:B------:R-:W-:Y:S01]  /*3ce0*/  UMOV UR17, 0x40004040 ;  /* 0x4000404000117882 */ /* 0x000fe20000000000 */
[----:B------:R2:W-:Y:S01]  /*3cf0*/  UTCIMMA gdesc[UR18], gdesc[UR20], tmem[UR22], tmem[UR36], idesc[UR37], UPT ;  /* 0x00ff2414120075ea */ /* 0x0005e2000b800116 */
[----:B------:R-:W-:Y:S01]  /*3d00*/  UMOV UR15, 0x40004040 ;  /* 0x40004040000f7882 */ /* 0x000fe20000000000 */
[----:B------:R-:W-:Y:S01]  /*3d10*/  UMOV UR13, 0x40004040 ;  /* 0x40004040000d7882 */ /* 0x000fe20000000000 */
[----:B------:R-:W-:Y:S01]  /*3d20*/  UMOV UR11, 0x40004040 ;  /* 0x40004040000b7882 */ /* 0x000fe20000000000 */
[----:B------:R2:W-:Y:S01]  /*3d30*/  UTCIMMA gdesc[UR14], gdesc[UR16], tmem[UR22], tmem[UR34], idesc[UR35], UPT ;  /* 0x00ff22100e0075ea */ /* 0x0005e2000b800116 */
[----:B------:R2:W-:Y:S01]  /*3d40*/  UTCIMMA gdesc[UR10], gdesc[UR12], tmem[UR22], tmem[UR32], idesc[UR33], UPT ;  /* 0x00ff200c0a0075ea */ /* 0x0005e2000b800116 */
[----:B------:R2:W-:Y:S01]  /*3d50*/  UTCBAR.MULTICAST [UR26], URZ, UR28 ;  /* 0x000000ff1a0073e9 */ /* 0x0005e2000800081c */
[----:B------:R-:W-:Y:S01]  /*3d60*/  UMOV UR5, UR23 ;  /* 0x0000001700057c82 */ /* 0x000fe20008000000 */
[----:B------:R-:W-:Y:S05]  /*3d70*/  BRA.U UP3, `(.L_x_74) ;  /* 0xfffffffd03507547 */ /* 0x000fea000b83ffff */
.L_x_71:
[----:B------:R-:W-:Y:S01]  /*3d80*/  UIADD3 UR5, UPT, UPT, UR30, 0x1, URZ ;  /* 0x000000011e057890 */ /* 0x000fe2000fffe0ff */
[C---:B------:R-:W-:Y:S01]  /*3d90*/  ISETP.NE.AND P0, PT, R10.reuse, 0x2, PT ;  /* 0x000000020a00780c */ /* 0x040fe20003f05270 */
[----:B--2---:R-:W-:Y:S02]  /*3da0*/  UIADD3 UR6, UPT, UPT, UR31, 0x100, URZ ;  /* 0x000001001f067890 */ /* 0x004fe4000fffe0ff */
[----:B------:R-:W-:Y:S01]  /*3db0*/  UISETP.NE.AND UP0, UPT, UR5, 0x4, UPT ;  /* 0x000000040500788c */ /* 0x000fe2000bf05270 */
[----:B-1----:R-:W-:Y:S02]  /*3dc0*/  SEL R0, RZ, 0x1, P0 ;  /* 0x00000001ff007807 */ /* 0x002fe40000000000 */
[----:B------:R-:W-:Y:S01]  /*3dd0*/  SEL R10, R10, RZ, P0 ;  /* 0x000000ff0a0a7207 */ /* 0x000fe20000000000 */
[----:B------:R-:W-:Y:S01]  /*3de0*/  USEL UR7, URZ, 0x1, UP0 ;  /* 0x00000001ff077887 */ /* 0x000fe20008000000 */
[----:B------:R-:W-:Y:S01]  /*3df0*/  LOP3.LUT R9, R9, R0, RZ, 0x3c, !PT ;  /* 0x0000000009097212 */ /* 0x000fe200078e3cff */
[----:B------:R-:W-:Y:S01]  /*3e00*/  USEL UR30, UR5, URZ, UP0 ;  /* 0x000000ff051e7287 */ /* 0x000fe20008000000 */
[----:B------:R1:W-:Y:S03]  /*3e10*/  UTCBAR [UR6], URZ ;  /* 0x000000ff060073e9 */ /* 0x0003e600080000ff */
[----:B------:R-:W-:Y:S01]  /*3e20*/  LOP3.LUT R11, R11, UR7, RZ, 0x3c, !PT ;  /* 0x000000070b0b7c12 */ /* 0x000fe2000f8e3cff */
[----:B------:R-:W-:Y:S07]  /*3e30*/  @P1 BRA `(.L_x_75) ;  /* 0xfffffff8008c1947 */ /* 0x000fee000383ffff */
[----:B------:R-:W2:Y:S01]  /*3e40*/  S2UR UR8, SR_CgaCtaId ;  /* 0x00000000000879c3 */ /* 0x000ea20000008800 */
[----:B------:R-:W-:Y:S01]  /*3e50*/  ELECT P0, URZ, PT ;  /* 0x0000000000ff782f */ /* 0x000fe20003800000 */
[----:B------:R-:W-:Y:S01]  /*3e60*/  IMAD.MOV.U32 R0, RZ, RZ, 0x1 ;  /* 0x00000001ff007424 */ /* 0x000fe200078e00ff */
[----:B------:R-:W-:Y:S01]  /*3e70*/  UIADD3 UR27, UPT, UPT, UR27, 0x120, URZ ;  /* 0x000001201b1b7890 */ /* 0x000fe2000fffe0ff */
[----:B------:R-:W-:Y:S01]  /*3e80*/  SHF.L.U32 R3, R11, 0x1f, RZ ;  /* 0x0000001f0b037819 */ /* 0x000fe200000006ff */
[----:B------:R-:W-:-:S03]  /*3e90*/  UMOV UR4, 0x40 ;  /* 0x0000004000047882 */ /* 0x000fc60000000000 */
[----:B------:R-:W-:Y:S01]  /*3ea0*/  UVIRTCOUNT.DEALLOC.SMPOOL 0x80 ;  /* 0x000000800000784c */ /* 0x000fe20000000000 */
[----:B--2---:R-:W-:Y:S02]  /*3eb0*/  ULEA UR8, UR8, UR4, 0x18 ;  /* 0x0000000408087291 */ /* 0x004fe4000f8ec0ff */
[----:B------:R-:W-:-:S07]  /*3ec0*/  ULEA UR4, UR30, UR27, 0x3 ;  /* 0x0000001b1e047291 */ /* 0x000fce000f8e18ff */
[----:B------:R2:W-:Y:S02]  /*3ed0*/  @P0 STS.U8 [UR8+0x1c], R0 ;  /* 0x00001c00ff000988 */ /* 0x0005e40008000008 */
[----:B------:R-:W4:Y:S02]  /*3ee0*/  SYNCS.PHASECHK.TRANS64.TRYWAIT P0, [UR4], R3 ;  /* 0x00000003ff0075a7 */ /* 0x000f240008001104 */
[----:B--2-4-:R-:W-:Y:S05]  /*3ef0*/  @!P0 BRA `(.L_x_76) ;  /* 0x0000003c00f88947 */ /* 0x014fea0003800000 */
.L_x_146:
[----:B------:R-:W-:-:S04]  /*3f00*/  UIADD3 UR4, UPT, UPT, UR30, 0x1, URZ ;  /* 0x000000011e047890 */ /* 0x000fc8000fffe0ff */
[----:B------:R-:W-:-:S04]  /*3f10*/  UISETP.NE.AND UP0, UPT, UR4, 0x4, UPT ;  /* 0x000000040400788c */ /* 0x000fc8000bf05270 */
[----:B-1----:R-:W-:Y:S02]  /*3f20*/  USEL UR6, URZ, 0x1, UP0 ;  /* 0x00000001ff067887 */ /* 0x002fe40008000000 */
[----:B------:R-:W-:-:S04]  /*3f30*/  USEL UR4, UR4, URZ, UP0 ;  /* 0x000000ff04047287 */ /* 0x000fc80008000000 */
[----:B------:R-:W-:Y:S01]  /*3f40*/  ULEA UR5, UR4, UR27, 0x3 ;  /* 0x0000001b04057291 */ /* 0x000fe2000f8e18ff */
[----:B------:R-:W-:-:S04]  /*3f50*/  LOP3.LUT R2, R11, UR6, RZ, 0x3c, !PT ;  /* 0x000000060b027c12 */ /* 0x000fc8000f8e3cff */
[----:B--2---:R-:W-:-:S04]  /*3f60*/  SHF.L.U32 R3, R2, 0x1f, RZ ;  /* 0x0000001f02037819 */ /* 0x004fc800000006ff */
[----:B------:R-:W1:Y:S02]  /*3f70*/  SYNCS.PHASECHK.TRANS64.TRYWAIT P0, [UR5], R3 ;  /* 0x00000003ff0075a7 */ /* 0x000e640008001105 */
[----:B-1----:R-:W-:Y:S05]  /*3f80*/  @!P0 BRA `(.L_x_77) ;  /* 0x0000003c00ec8947 */ /* 0x002fea0003800000 */
.L_x_148:
        /* <DEDUP_REMOVED lines=9> */
.L_x_150:
[----:B------:R-:W-:-:S04]  /*4020*/  UIADD3 UR4, UPT, UPT, UR4, 0x1, URZ ;  /* 0x0000000104047890 */ /* 0x000fc8000fffe0ff */
[----:B------:R-:W-:-:S04]  /*4030*/  UISETP.NE.AND UP0, UPT, UR4, 0x4, UPT ;  /* 0x000000040400788c */ /* 0x000fc8000bf05270 */
[----:B------:R-:W-:Y:S02]  /*4040*/  USEL UR5, URZ, 0x1, UP0 ;  /* 0x00000001ff057887 */ /* 0x000fe40008000000 */
[----:B------:R-:W-:-:S04]  /*4050*/  USEL UR4, UR4, URZ, UP0 ;  /* 0x000000ff04047287 */ /* 0x000fc80008000000 */
[----:B------:R-:W-:Y:S01]  /*4060*/  ULEA UR4, UR4, UR27, 0x3 ;  /* 0x0000001b04047291 */ /* 0x000fe2000f8e18ff */
[----:B-1----:R-:W-:-:S04]  /*4070*/  LOP3.LUT R3, R2, UR5, RZ, 0x3c, !PT ;  /* 0x0000000502037c12 */ /* 0x002fc8000f8e3cff */
[----:B------:R-:W-:-:S04]  /*4080*/  SHF.L.U32 R3, R3, 0x1f, RZ ;  /* 0x0000001f03037819 */ /* 0x000fc800000006ff */
[----:B------:R-:W1:Y:S02]  /*4090*/  SYNCS.PHASECHK.TRANS64.TRYWAIT P0, [UR4], R3 ;  /* 0x00000003ff0075a7 */ /* 0x000e640008001104 */
[----:B-1----:R-:W-:Y:S05]  /*40a0*/  @!P0 BRA `(.L_x_79) ;  /* 0x0000003c00d48947 */ /* 0x002fea0003800000 */
.L_x_152:
[----:B------:R-:W-:Y:S01]  /*40b0*/  NOP ;  /* 0x0000000000007918 */ /* 0x000fe20000000000 */
[----:B-1----:R-:W1:Y:S01]  /*40c0*/  LDS R0, [UR8+0x14] ;  /* 0x00001408ff007984 */ /* 0x002e620008000800 */
[----:B------:R-:W-:Y:S01]  /*40d0*/  ULOP3.LUT UR4, UR42, 0xffff, URZ, 0xc0, !UPT ;  /* 0x0000ffff2a047892 */ /* 0x000fe2000f8ec0ff */
[----:B------:R-:W-:Y:S01]  /*40e0*/  UMOV UR5, 0xffff ;  /* 0x0000ffff00057882 */ /* 0x000fe20000000000 */
[----:B------:R-:W-:Y:S02]  /*40f0*/  UMOV UR6, 0x1 ;  /* 0x0000000100067882 */ /* 0x000fe40000000000 */
[----:B------:R-:W-:-:S04]  /*4100*/  USHF.R.U32.HI UR4, URZ, 0x5, UR4 ;  /* 0x00000005ff047899 */ /* 0x000fc80008011604 */
[----:B------:R-:W-:Y:S02]  /*4110*/  USHF.L.U32 UR5, UR5, UR4, URZ ;  /* 0x0000000405057299 */ /* 0x000fe400080006ff */
[----:B------:R-:W-:-:S04]  /*4120*/  USHF.L.U32 UR4, UR6, UR4, URZ ;  /* 0x0000000406047299 */ /* 0x000fc800080006ff */
[----:B-1----:R-:W-:-:S04]  /*4130*/  LOP3.LUT R0, R0, UR5, RZ, 0xc0, !PT ;  /* 0x0000000500007c12 */ /* 0x002fc8000f8ec0ff */
[----:B------:R-:W-:-:S13]  /*4140*/  ISETP.NE.AND P0, PT, R0, UR5, PT ;  /* 0x0000000500007c0c */ /* 0x000fda000bf05270 */
[----:B------:R-:W-:Y:S05]  /*4150*/  @P0 BRA `(.L_x_80) ;  /* 0x0000000000580947 */ /* 0x000fea0003800000 */
[----:B------:R-:W1:Y:S02]  /*4160*/  LDS R0, [UR8+0x18] ;  /* 0x00001808ff007984 */ /* 0x000e640008000800 */
[----:B-1----:R-:W-:-:S04]  /*4170*/  LOP3.LUT R0, R0, UR4, RZ, 0xc0, !PT ;  /* 0x0000000400007c12 */ /* 0x002fc8000f8ec0ff */
[----:B------:R-:W-:-:S13]  /*4180*/  ISETP.NE.AND P0, PT, R0, UR4, PT ;  /* 0x0000000400007c0c */ /* 0x000fda000bf05270 */
[----:B------:R-:W-:Y:S05]  /*4190*/  @P0 BRA `(.L_x_81) ;  /* 0x00000000003c0947 */ /* 0x000fea0003800000 */
[----:B------:R-:W1:Y:S01]  /*41a0*/  S2R R2, SR_LANEID ;  /* 0x0000000000027919 */ /* 0x000e620000000000 */
[----:B------:R-:W-:Y:S01]  /*41b0*/  ULOP3.LUT UR5, URZ, UR5, URZ, 0x33, !UPT ;  /* 0x00000005ff057292 */ /* 0x000fe2000f8e33ff */
[----:B------:R-:W-:Y:S01]  /*41c0*/  LOP3.LUT R4, RZ, UR4, RZ, 0x33, !PT ;  /* 0x00000004ff047c12 */ /* 0x000fe2000f8e33ff */
[----:B------:R-:W-:Y:S02]  /*41d0*/  VOTEU.ANY UR4, UPT, PT ;  /* 0x0000000000047886 */ /* 0x000fe400038e0100 */
[----:B------:R-:W-:Y:S01]  /*41e0*/  UFLO.U32 UR4, UR4 ;  /* 0x00000004000472bd */ /* 0x000fe200080e0000 */
[----:B------:R-:W2:Y:S01]  /*41f0*/  REDUX UR6, R4 ;  /* 0x00000000040673c4 */ /* 0x000ea20000000000 */
[----:B------:R-:W-:-:S06]  /*4200*/  IMAD.U32 R0, RZ, RZ, UR5 ;  /* 0x00000005ff007e24 */ /* 0x000fcc000f8e00ff */
[----:B------:R4:W-:Y:S01]  /*4210*/  UTCATOMSWS.AND URZ, UR5 ;  /* 0x0000000500ff79e3 */ /* 0x0009e20008000000 */
[----:B------:R-:W3:Y:S01]  /*4220*/  REDUX UR7, R0 ;  /* 0x00000000000773c4 */ /* 0x000ee20000000000 */
[----:B-1----:R-:W-:Y:S01]  /*4230*/  ISETP.EQ.U32.AND P0, PT, R2, UR4, PT ;  /* 0x0000000402007c0c */ /* 0x002fe2000bf02070 */
[----:B--2---:R-:W-:Y:S01]  /*4240*/  IMAD.U32 R2, RZ, RZ, UR6 ;  /* 0x00000006ff027e24 */ /* 0x004fe2000f8e00ff */
[----:B---3--:R-:W-:-:S11]  /*4250*/  MOV R3, UR7 ;  /* 0x0000000700037c02 */ /* 0x008fd60008000f00 */
[----:B------:R4:W-:Y:S04]  /*4260*/  @P0 ATOMS.AND RZ, [UR8+0x14], R3 ;  /* 0x00001403ffff098c */ /* 0x0009e8000a800008 */
[----:B------:R4:W-:Y:S01]  /*4270*/  @P0 ATOMS.AND RZ, [UR8+0x18], R2 ;  /* 0x00001802ffff098c */ /* 0x0009e2000a800008 */
[----:B------:R-:W-:Y:S05]  /*4280*/  BRA `(.L_x_82) ;  /* 0x0000000000147947 */ /* 0x000fea0003800000 */
.L_x_81:
[----:B------:R-:W-:Y:S02]  /*4290*/  MOV R2, 0x42b0 ;  /* 0x000042b000027802 */ /* 0x000fe40000000f00 */
[----:B---3-5:R-:W-:Y:S05]  /*42a0*/  CALL.REL.NOINC `($__internal_0_$__cuda_sm10x_tcgen05_guardrail_trap_col_being_dealloced_not_returned_by_alloc) ;  /* 0x0000003c00f47944 */ /* 0x028fea0003c00000 */
[----:B------:R-:W-:Y:S05]  /*42b0*/  BRA `(.L_x_82) ;  /* 0x0000000000087947 */ /* 0x000fea0003800000 */
.L_x_80:
[----:B------:R-:W-:Y:S02]  /*42c0*/  MOV R2, 0x42e0 ;  /* 0x000042e000027802 */ /* 0x000fe40000000f00 */
[----:B---3-5:R-:W-:Y:S05]  /*42d0*/  CALL.REL.NOINC `($__internal_2_$__cuda_sm10x_tcgen05_guardrail_trap_unallocated_columns_being_dealloced) ;  /* 0x0000004000007944 */ /* 0x028fea0003c00000 */
.L_x_82:
[----:B------:R-:W-:Y:S01]  /*42e0*/  NOP ;  /* 0x0000000000007918 */ /* 0x000fe20000000000 */
[----:B----4-:R-:W-:Y:S05]  /*42f0*/  EXIT ;  /* 0x000000000000794d */ /* 0x010fea0003800000 */
.L_x_64:
[----:B------:R-:W-:-:S09]  /*4300*/  UISETP.NE.OR UP0, UPT, UR20, 0x3, !UP3 ;  /* 0x000000031400788c */ /* 0x000fd2000df05670 */
[----:B------:R-:W-:Y:S05]  /*4310*/  BRA.U UP0, `(.L_x_83) ;  /* 0x0000000d00947547 */ /* 0x000fea000b800000 */
[----:B------:R-:W2:Y:S01]  /*4320*/  LDCU.64 UR4, c[0x0][0x888] ;  /* 0x00011100ff0477ac */ /* 0x000ea20008000a00 */
[----:B------:R-:W3:Y:S01]  /*4330*/  LDC.64 R12, c[0x0][0x348] ;  /* 0x0000d200ff0c7b82 */ /* 0x000ee20000000a00 */
[----:B------:R-:W-:Y:S02]  /*4340*/  HFMA2 R9, -RZ, RZ, 0, 0 ;  /* 0x00000000ff097431 */ /* 0x000fe400000001ff */
[----:B------:R-:W-:Y:S01]  /*4350*/  IMAD.MOV.U32 R11, RZ, RZ, 0x1 ;  /* 0x00000001ff0b7424 */ /* 0x000fe200078e00ff */
[----:B------:R-:W4:Y:S01]  /*4360*/  LDCU UR38, c[0x0][0x370] ;  /* 0x00006e00ff2677ac */ /* 0x000f220008000800 */
[----:B------:R-:W-:Y:S01]  /*4370*/  IMAD.MOV.U32 R10, RZ, RZ, RZ ;  /* 0x000000ffff0a7224 */ /* 0x000fe200078e00ff */
[----:B------:R-:W-:Y:S01]  /*4380*/  MOV R8, 0x1400 ;  /* 0x0000140000087802 */ /* 0x000fe20000000f00 */
[----:B------:R-:W4:Y:S01]  /*4390*/  LDCU.128 UR52, c[0x0][0xb10] ;  /* 0x00016200ff3477ac */ /* 0x000f220008000c00 */
[----:B------:R-:W1:Y:S01]  /*43a0*/  LDCU UR37, c[0x0][0x374] ;  /* 0x00006e80ff2577ac */ /* 0x000e620008000800 */
[----:B------:R-:W1:Y:S01]  /*43b0*/  LDCU.64 UR30, c[0x0][0x890] ;  /* 0x00011200ff1e77ac */ /* 0x000e620008000a00 */
[----:B--2---:R-:W-:Y:S01]  /*43c0*/  UISETP.NE.U32.AND UP0, UPT, UR4, URZ, UPT ;  /* 0x000000ff0400728c */ /* 0x004fe2000bf05070 */
[----:B------:R-:W2:Y:S01]  /*43d0*/  LDCU UR15, c[0x0][0xb0c] ;  /* 0x00016180ff0f77ac */ /* 0x000ea20008000800 */
[----:B------:R-:W3:Y:S01]  /*43e0*/  LDCU UR43, c[0x0][0xb20] ;  /* 0x00016400ff2b77ac */ /* 0x000ee20008000800 */
[----:B------:R-:W3:Y:S01]  /*43f0*/  LDCU UR4, c[0x0][0xb30] ;  /* 0x00016600ff0477ac */ /* 0x000ee20008000800 */
[----:B------:R-:W-:Y:S01]  /*4400*/  UMOV UR21, 0x400 ;  /* 0x0000040000157882 */ /* 0x000fe20000000000 */
[----:B----4-:R-:W-:-:S02]  /*4410*/  UIMAD.WIDE.U32 UR6, UR38, UR52, URZ ;  /* 0x00000034260672a5 */ /* 0x010fc4000f8e00ff */
[----:B-1----:R-:W-:Y:S02]  /*4420*/  UIMAD.WIDE.U32 UR8, UR37, UR55, URZ ;  /* 0x00000037250872a5 */ /* 0x002fe4000f8e00ff */
[----:B------:R-:W-:Y:S02]  /*4430*/  ULEA UR21, UR50, UR21, 0x18 ;  /* 0x0000001532157291 */ /* 0x000fe4000f8ec0ff */
[----:B------:R-:W-:Y:S02]  /*4440*/  UISETP.NE.AND.EX UP5, UPT, UR5, URZ, UPT, UP0 ;  /* 0x000000ff0500728c */ /* 0x000fe4000bfa5300 */
[----:B------:R-:W-:Y:S02]  /*4450*/  UISETP.NE.U32.AND UP6, UPT, UR30, URZ, UPT ;  /* 0x000000ff1e00728c */ /* 0x000fe4000bfc5070 */
[----:B------:R-:W-:Y:S02]  /*4460*/  UIADD3 UR5, UPT, UPT, UR21, 0xc0, URZ ;  /* 0x000000c015057890 */ /* 0x000fe4000fffe0ff */
[----:B------:R-:W-:Y:S01]  /*4470*/  UISETP.NE.AND UP0, UPT, UR41, 0x1, UPT ;  /* 0x000000012900788c */ /* 0x000fe2000bf05270 */
[----:B------:R-:W-:Y:S01]  /*4480*/  UMOV UR40, UR7 ;  /* 0x0000000700287c82 */ /* 0x000fe20008000000 */
[----:B------:R-:W-:Y:S01]  /*4490*/  UMOV UR39, UR9 ;  /* 0x0000000900277c82 */ /* 0x000fe20008000000 */
[----:B------:R-:W-:-:S02]  /*44a0*/  USEL UR42, URZ, 0x1, UP4 ;  /* 0x00000001ff2a7887 */ /* 0x000fc4000a000000 */
[----:B--2---:R-:W-:Y:S02]  /*44b0*/  UISETP.NE.AND UP0, UPT, UR15, 0x1, UPT ;  /* 0x000000010f00788c */ /* 0x004fe4000bf05270 */
[----:B------:R-:W-:Y:S02]  /*44c0*/  UPLOP3.LUT UP1, UPT, UPT, UPT, UPT, 0x40, 0x4 ;  /* 0x000000000004789c */ /* 0x000fe40003f2e870 */
[----:B------:R-:W-:Y:S01]  /*44d0*/  UISETP.GE.AND UP3, UPT, UR41, 0x1, UPT ;  /* 0x000000012900788c */ /* 0x000fe2000bf66270 */
[----:B------:R-:W1:Y:S01]  /*44e0*/  LDCU.64 UR22, c[0x0][0xb28] ;  /* 0x00016500ff1677ac */ /* 0x000e620008000a00 */
[----:B------:R-:W-:Y:S02]  /*44f0*/  UISETP.NE.AND.EX UP6, UPT, UR31, URZ, UPT, UP6 ;  /* 0x000000ff1f00728c */ /* 0x000fe4000bfc5360 */
[----:B------:R-:W-:Y:S02]  /*4500*/  UPRMT UR50, UR50, 0x654, UR5 ;  /* 0x0000065432327896 */ /* 0x000fe40008000005 */
[----:B------:R-:W-:-:S02]  /*4510*/  USHF.R.U32.HI UR40, URZ, UR53, UR40 ;  /* 0x00000035ff287299 */ /* 0x000fc40008011628 */
[----:B---3--:R-:W-:Y:S02]  /*4520*/  USHF.R.U32.HI UR39, URZ, UR43, UR39 ;  /* 0x0000002bff277299 */ /* 0x008fe40008011627 */
[----:B------:R-:W-:Y:S02]  /*4530*/  UISETP.NE.AND UP0, UPT, UR54, 0x1, UPT ;  /* 0x000000013600788c */ /* 0x000fe4000bf05270 */
[----:B------:R-:W-:-:S11]  /*4540*/  UISETP.NE.AND UP4, UPT, UR4, 0x1, UPT ;  /* 0x000000010400788c */ /* 0x000fd6000bf85270 */
.L_x_91:
[C---:B------:R-:W-:Y:S02]  /*4550*/  LEA R3, R10.reuse, UR21, 0x3 ;  /* 0x000000150a037c11 */ /* 0x040fe4000f8e18ff */
[----:B------:R-:W-:Y:S02]  /*4560*/  SHF.L.U32 R0, R9, 0x1f, RZ ;  /* 0x0000001f09007819 */ /* 0x000fe400000006ff */
[----:B------:R-:W-:Y:S02]  /*4570*/  LEA R5, R10, UR21, 0x4 ;  /* 0x000000150a057c11 */ /* 0x000fe4000f8e20ff */
[----:B--2---:R-:W2:Y:S02]  /*4580*/  SYNCS.PHASECHK.TRANS64.TRYWAIT P0, [R3+URZ+0xe0], R0 ;  /* 0x0000e000030075a7 */ /* 0x004ea400080011ff */
[----:B--2---:R-:W-:Y:S05]  /*4590*/  @!P0 BRA `(.L_x_84) ;  /* 0x0000003800b08947 */ /* 0x004fea0003800000 */
.L_x_153:
[----:B------:R-:W3:Y:S01]  /*45a0*/  LDS.128 R4, [R5+0x170] ;  /* 0x0001700005047984 */ /* 0x000ee20000000c00 */
[----:B------:R-:W-:Y:S01]  /*45b0*/  UISETP.GE.AND UP0, UPT, UR41, 0x1, UPT ;  /* 0x000000012900788c */ /* 0x000fe2000bf06270 */
[----:B------:R-:W-:Y:S01]  /*45c0*/  @!PT LDS RZ, [RZ] ;  /* 0x00000000fffff984 */ /* 0x000fe20000000800 */
[----:B------:R-:W-:Y:S01]  /*45d0*/  @!PT LDS RZ, [RZ] ;  /* 0x00000000fffff984 */ /* 0x000fe20000000800 */
[----:B------:R-:W-:Y:S01]  /*45e0*/  @!PT LDS RZ, [RZ] ;  /* 0x00000000fffff984 */ /* 0x000fe20000000800 */
[----:B------:R-:W-:Y:S01]  /*45f0*/  @!PT LDS RZ, [RZ] ;  /* 0x00000000fffff984 */ /* 0x000fe20000000800 */
[----:B------:R4:W-:Y:S06]  /*4600*/  MEMBAR.ALL.CTA ;  /* 0x0000000000007992 */ /* 0x0009ec0000008000 */
[----:B----4-:R-:W4:Y:S01]  /*4610*/  FENCE.VIEW.ASYNC.S ;  /* 0x00000000000073c6 */ /* 0x010f220000000000 */
[----:B---3--:R-:W-:Y:S11]  /*4620*/  LOP3.LUT P0, RZ, R6, 0x1, RZ, 0xc0, !PT ;  /* 0x0000000106ff7812 */ /* 0x008ff6000780c0ff */
[----:B------:R-:W-:Y:S02]  /*4630*/  @!UPT UIADD3 URZ, UPT, UPT, URZ, URZ, URZ ;  /* 0x000000fffffff290 */ /* 0x000fe4000fffe0ff */
[----:B----4-:R-:W-:Y:S01]  /*4640*/  VOTEU.ANY UP3, P0 ;  /* 0x0000000000ff7886 */ /* 0x010fe20000060100 */
[----:B------:R-:W-:Y:S11]  /*4650*/  PLOP3.LUT P0, PT, PT, PT, UP3, 0x80, 0x8 ;  /* 0x000000000008781c */ /* 0x000ff60003f0f038 */
[----:B------:R-:W-:Y:S02]  /*4660*/  @!UPT UIADD3 URZ, UPT, UPT, URZ, URZ, URZ ;  /* 0x000000fffffff290 */ /* 0x000fe4000fffe0ff */
[----:B--2---:R-:W-:Y:S02]  /*4670*/  @P0 SHF.R.U32.HI R0, RZ, 0x10, R5 ;  /* 0x00000010ff000819 */ /* 0x004fe40000011605 */
[----:B------:R-:W-:Y:S02]  /*4680*/  @P0 MOV R2, R4 ;  /* 0x0000000400020202 */ /* 0x000fe40000000f00 */
[----:B------:R-:W-:Y:S01]  /*4690*/  @P0 R2UR UR4, R0 ;  /* 0x00000000000402ca */ /* 0x000fe200000e0000 */
[----:B------:R-:W-:Y:S01]  /*46a0*/  VIADD R0, R3, 0xf0 ;  /* 0x000000f003007836 */ /* 0x000fe20000000000 */
[----:B------:R-:W-:Y:S02]  /*46b0*/  @P0 LOP3.LUT R4, R5, 0xffff, RZ, 0xc0, !PT ;  /* 0x0000ffff05040812 */ /* 0x000fe400078ec0ff */
[----:B------:R-:W-:Y:S02]  /*46c0*/  @P0 R2UR UR6, R2 ;  /* 0x00000000020602ca */ /* 0x000fe400000e0000 */
[----:B------:R-:W-:Y:S02]  /*46d0*/  PRMT R0, RZ, 0x654, R0 ;  /* 0x00000654ff007816 */ /* 0x000fe40000000000 */
[----:B------:R-:W-:Y:S02]  /*46e0*/  @P0 R2UR UR5, R4 ;  /* 0x00000000040502ca */ /* 0x000fe400000e0000 */
[----:B------:R2:W-:Y:S03]  /*46f0*/  SYNCS.ARRIVE.TRANS64.RED.A1T0 RZ, [R0+URZ], RZ ;  /* 0x000000ff00ff79a7 */ /* 0x0005e600081004ff */
[----:B------:R-:W-:Y:S04]  /*4700*/  @UP3 UMOV UR29, UR4 ;  /* 0x00000004001d3c82 */ /* 0x000fe80008000000 */
[----:B------:R-:W-:Y:S04]  /*4710*/  @UP3 UMOV UR14, UR6 ;  /* 0x00000006000e3c82 */ /* 0x000fe80008000000 */
[----:B------:R-:W-:Y:S01]  /*4720*/  @UP3 UMOV UR13, UR5 ;  /* 0x00000005000d3c82 */ /* 0x000fe20008000000 */
[----:B------:R-:W-:Y:S05]  /*4730*/  BRA.U !UP0, `(.L_x_85) ;  /* 0x0000000108c07547 */ /* 0x000fea000b800000 */
[----:B------:R-:W-:Y:S02]  /*4740*/  UIMAD.WIDE.U32 UR8, UR13, UR55, URZ ;  /* 0x000000370d0872a5 */ /* 0x000fe4000f8e00ff */
[----:B------:R-:W-:Y:S02]  /*4750*/  UP2UR UR12, UPR, URZ, 0x4 ;  /* 0x00000004ff0c7883 */ /* 0x000fe40008000000 */
[----:B------:R-:W-:Y:S02]  /*4760*/  UISETP.NE.AND UP2, UPT, UR54, 0x1, UPT ;  /* 0x000000013600788c */ /* 0x000fe4000bf45270 */
[----:B------:R-:W-:Y:S02]  /*4770*/  UIMAD.WIDE.U32 UR10, UR14, UR52, URZ ;  /* 0x000000340e0a72a5 */ /* 0x000fe4000f8e00ff */
[----:B------:R-:W-:Y:S02]  /*4780*/  USEL UR4, UR37, UR39, !UP2 ;  /* 0x0000002725047287 */ /* 0x000fe4000d000000 */
[----:B------:R-:W-:Y:S02]  /*4790*/  UISETP.NE.AND UP0, UPT, UR15, 0x1, UPT ;  /* 0x000000010f00788c */ /* 0x000fe4000bf05270 */
[----:B------:R-:W-:Y:S02]  /*47a0*/  UP2UR UR20, UPR, URZ, 0x2 ;  /* 0x00000002ff147883 */ /* 0x000fe40008000000 */
[----:B------:R-:W-:Y:S02]  /*47b0*/  UISETP.NE.AND UP1, UPT, UR41, 0x1, UPT ;  /* 0x000000012900788c */ /* 0x000fe4000bf25270 */
[----:B-1----:R-:W-:Y:S02]  /*47c0*/  UIMAD.WIDE.U32 UR16, UR4, UR22, URZ ;  /* 0x00000016041072a5 */ /* 0x002fe4000f8e00ff */
[----:B------:R-:W-:Y:S01]  /*47d0*/  USEL UR7, UR38, UR40, !UP0 ;  /* 0x0000002826077287 */ /* 0x000fe2000c000000 */
[----:B------:R-:W-:Y:S02]  /*47e0*/  UMOV UR5, UR9 ;  /* 0x0000000900057c82 */ /* 0x000fe40008000000 */
[----:B------:R-:W-:Y:S02]  /*47f0*/  USHF.R.U32.HI UR6, URZ, UR43, UR5 ;  /* 0x0000002bff067299 */ /* 0x000fe40008011605 */
[----:B------:R-:W-:Y:S02]  /*4800*/  UIMAD.WIDE.U32 UR18, UR7, UR22, URZ ;  /* 0x00000016071272a5 */ /* 0x000fe4000f8e00ff */
[----:B------:R-:W-:Y:S02]  /*4810*/  USEL UR6, UR13, UR6, !UP2 ;  /* 0x000000060d067287 */ /* 0x000fe4000d000000 */
[----:B------:R-:W-:Y:S01]  /*4820*/  UISETP.NE.AND UP2, UPT, UR12, URZ, UPT ;  /* 0x000000ff0c00728c */ /* 0x000fe2000bf45270 */
[----:B------:R-:W-:Y:S01]  /*4830*/  UMOV UR5, UR11 ;  /* 0x0000000b00057c82 */ /* 0x000fe20008000000 */
[----:B------:R-:W-:Y:S02]  /*4840*/  UIMAD.WIDE.U32 UR10, UR6, UR22, URZ ;  /* 0x00000016060a72a5 */ /* 0x000fe4000f8e00ff */
[----:B------:R-:W-:Y:S03]  /*4850*/  USHF.R.U32.HI UR8, URZ, UR53, UR5 ;  /* 0x00000035ff087299 */ /* 0x000fe60008011605 */
[----:B------:R-:W-:Y:S02]  /*4860*/  UMOV UR5, UR17 ;  /* 0x0000001100057c82 */ /* 0x000fe40008000000 */
[----:B------:R-:W-:Y:S03]  /*4870*/  @UP1 USHF.R.U32.HI UR4, URZ, UR23, UR5 ;  /* 0x00000017ff041299 */ /* 0x000fe60008011605 */
[----:B------:R-:W-:Y:S01]  /*4880*/  UMOV UR5, UR19 ;  /* 0x0000001300057c82 */ /* 0x000fe20008000000 */
[----:B------:R-:W-:Y:S02]  /*4890*/  UIMAD UR4, UR41, UR4, URZ ;  /* 0x00000004290472a4 */ /* 0x000fe4000f8e02ff */
[----:B------:R-:W-:Y:S02]  /*48a0*/  @UP1 USHF.R.U32.HI UR7, URZ, UR23, UR5 ;  /* 0x00000017ff071299 */ /* 0x000fe40008011605 */
[----:B------:R-:W-:Y:S02]  /*48b0*/  USEL UR5, UR14, UR8, !UP0 ;  /* 0x000000080e057287 */ /* 0x000fe4000c000000 */
[----:B------:R-:W-:Y:S02]  /*48c0*/  UIMAD UR8, UR41, UR7, URZ ;  /* 0x00000007290872a4 */ /* 0x000fe4000f8e02ff */
[----:B------:R-:W-:Y:S03]  /*48d0*/  UISETP.GE.AND UP0, UPT, UR6, UR4, UPT ;  /* 0x000000040600728c */ /* 0x000fe6000bf06270 */
[----:B------:R-:W-:Y:S01]  /*48e0*/  UMOV UR4, UR11 ;  /* 0x0000000b00047c82 */ /* 0x000fe20008000000 */
[----:B------:R-:W-:Y:S02]  /*48f0*/  UISETP.GE.OR UP0, UPT, UR5, UR8, UP0 ;  /* 0x000000080500728c */ /* 0x000fe40008706670 */
[----:B------:R-:W-:Y:S02]  /*4900*/  USHF.R.U32.HI UR4, URZ, UR23, UR4 ;  /* 0x00000017ff047299 */ /* 0x000fe40008011604 */
[----:B------:R-:W-:Y:S02]  /*4910*/  UIMAD.WIDE.U32 UR8, UR5, UR22, URZ ;  /* 0x00000016050872a5 */ /* 0x000fe4000f8e00ff */
[----:B------:R-:W-:Y:S04]  /*4920*/  USEL UR10, UR6, UR4, !UP1 ;  /* 0x00000004060a7287 */ /* 0x000fe8000c800000 */
[----:B------:R-:W-:Y:S01]  /*4930*/  UIADD3 UR11, UPT, UPT, -UR10, URZ, URZ ;  /* 0x000000ff0a0b7290 */ /* 0x000fe2000fffe1ff */
[----:B------:R-:W-:Y:S02]  /*4940*/  @!UP0 UMOV UR4, UR9 ;  /* 0x0000000900048c82 */ /* 0x000fe40008000000 */
[----:B------:R-:W-:Y:S02]  /*4950*/  @!UP0 USHF.R.U32.HI UR4, URZ, UR23, UR4 ;  /* 0x00000017ff048299 */ /* 0x000fe40008011604 */
[----:B------:R-:W-:Y:S02]  /*4960*/  UIMAD UR8, UR41, UR11, UR6 ;  /* 0x0000000b290872a4 */ /* 0x000fe4000f8e0206 */
[----:B------:R-:W-:Y:S02]  /*4970*/  @!UP0 USEL UR4, UR5, UR4, !UP1 ;  /* 0x0000000405048287 */ /* 0x000fe4000c800000 */
[----:B------:R-:W-:Y:S02]  /*4980*/  UISETP.NE.AND UP1, UPT, UR20, URZ, UPT ;  /* 0x000000ff1400728c */ /* 0x000fe4000bf25270 */
[----:B------:R-:W-:Y:S02]  /*4990*/  @!UP0 UIMAD UR7, UR7, UR8, UR4 ;  /* 0x00000008070782a4 */ /* 0x000fe4000f8e0204 */
[----:B------:R-:W-:Y:S02]  /*49a0*/  @!UP0 UIADD3 UR9, UPT, UPT, UR10, -UR4, URZ ;  /* 0x800000040a098290 */ /* 0x000fe4000fffe0ff */
[----:B------:R-:W-:Y:S02]  /*49b0*/  UIADD3 UR8, UPT, UPT, -UR6, URZ, URZ ;  /* 0x000000ff06087290 */ /* 0x000fe4000fffe1ff */
[----:B------:R-:W-:Y:S02]  /*49c0*/  UIADD3 UR4, UPT, UPT, -UR5, URZ, URZ ;  /* 0x000000ff05047290 */ /* 0x000fe4000fffe1ff */
[----:B------:R-:W-:Y:S03]  /*49d0*/  @!UP0 UIMAD UR6, UR9, UR41, UR5 ;  /* 0x00000029090682a4 */ /* 0x000fe6000f8e0205 */
[----:B------:R-:W-:Y:S01]  /*49e0*/  @!UP0 UMOV UR5, UR7 ;  /* 0x0000000700058c82 */ /* 0x000fe20008000000 */
[----:B------:R-:W-:Y:S02]  /*49f0*/  UIMAD UR7, UR15, UR4, UR14 ;  /* 0x000000040f0772a4 */ /* 0x000fe4000f8e020e */
[----:B------:R-:W-:Y:S02]  /*4a00*/  UIMAD UR4, UR54, UR8, UR13 ;  /* 0x00000008360472a4 */ /* 0x000fe4000f8e020d */
[----:B------:R-:W-:Y:S02]  /*4a10*/  UIMAD UR14, UR5, UR15, UR7 ;  /* 0x0000000f050e72a4 */ /* 0x000fe4000f8e0207 */
[----:B------:R-:W-:Y:S11]  /*4a20*/  UIMAD UR13, UR6, UR54, UR4 ;  /* 0x00000036060d72a4 */ /* 0x000ff6000f8e0204 */
[----:B------:R-:W-:Y:S01]  /*4a30*/  @!UPT UIADD3 URZ, UPT, UPT, URZ, URZ, URZ ;  /* 0x000000fffffff290 */ /* 0x000fe2000fffe0ff */
.L_x_85:
[----:B------:R-:W3:Y:S01]  /*4a40*/  @!UP4 LDCU.128 UR8, c[0x0][0xb10] ;  /* 0x00016200ff08c7ac */ /* 0x000ee20008000c00 */
[----:B------:R-:W-:Y:S02]  /*4a50*/  ISETP.NE.U32.AND P0, PT, RZ, UR30, PT ;  /* 0x0000001eff007c0c */ /* 0x000fe4000bf05070 */
[----:B------:R-:W-:Y:S02]  /*4a60*/  SHF.L.U32 R2, R11, 0x1f, RZ ;  /* 0x0000001f0b027819 */ /* 0x000fe400000006ff */
[----:B------:R-:W-:Y:S01]  /*4a70*/  ISETP.NE.AND.EX P0, PT, RZ, UR31, PT, P0 ;  /* 0x0000001fff007c0c */ /* 0x000fe2000bf05300 */
[----:B------:R-:W4:Y:S01]  /*4a80*/  @!UP4 LDCU UR5, c[0x0][0xb0c] ;  /* 0x00016180ff05c7ac */ /* 0x000f220008000800 */
[----:B---3--:R-:W-:Y:S07]  /*4a90*/  UIMAD.WIDE.U32 UR6, UR14, UR8, URZ ;  /* 0x000000080e0672a5 */ /* 0x008fee000f8e00ff */
[----:B------:R-:W-:Y:S01]  /*4aa0*/  @!UP4 UMOV UR4, UR7 ;  /* 0x000000070004cc82 */ /* 0x000fe20008000000 */
[----:B----4-:R-:W-:Y:S02]  /*4ab0*/  @!UP4 UISETP.NE.AND UP0, UPT, UR5, 0x1, UPT ;  /* 0x000000010500c88c */ /* 0x010fe4000bf05270 */
[----:B------:R-:W-:Y:S02]  /*4ac0*/  @!UP4 USHF.R.U32.HI UR4, URZ, UR9, UR4 ;  /* 0x00000009ff04c299 */ /* 0x000fe40008011604 */
[----:B------:R-:W-:Y:S02]  /*4ad0*/  UIMAD.WIDE.U32 UR6, UR13, UR11, URZ ;  /* 0x0000000b0d0672a5 */ /* 0x000fe4000f8e00ff */
[----:B------:R-:W-:Y:S02]  /*4ae0*/  @!UP4 USEL UR8, UR14, UR4, !UP0 ;  /* 0x000000040e08c287 */ /* 0x000fe4000c000000 */
[----:B------:R-:W-:Y:S03]  /*4af0*/  @!UP4 UISETP.NE.AND UP0, UPT, UR10, 0x1, UPT ;  /* 0x000000010a00c88c */ /* 0x000fe6000bf05270 */
[----:B------:R-:W-:Y:S02]  /*4b00*/  @!UP4 UMOV UR6, UR7 ;  /* 0x000000070006cc82 */ /* 0x000fe40008000000 */
[----:B------:R-:W3:Y:S02]  /*4b10*/  @!UP4 LDCU UR4, c[0x0][0xb20] ;  /* 0x00016400ff04c7ac */ /* 0x000ee40008000800 */
[----:B---3--:R-:W-:Y:S04]  /*4b20*/  @!UP4 USHF.R.U32.HI UR6, URZ, UR4, UR6 ;  /* 0x00000004ff06c299 */ /* 0x008fe80008011606 */
[----:B------:R-:W-:Y:S04]  /*4b30*/  @!UP4 USEL UR6, UR13, UR6, !UP0 ;  /* 0x000000060d06c287 */ /* 0x000fe8000c000000 */
[----:B------:R-:W-:Y:S02]  /*4b40*/  @!UP4 UIADD3 UR4, UPT, UPT, -UR8, UR6, URZ ;  /* 0x000000060804c290 */ /* 0x000fe4000fffe1ff */
[----:B------:R-:W-:Y:S02]  /*4b50*/  @!UP4 UIADD3 UR6, UPT, UPT, UR8, -UR6, URZ ;  /* 0x800000060806c290 */ /* 0x000fe4000fffe0ff */
[----:B------:R-:W-:Y:S02]  /*4b60*/  @!UP4 UIMAD UR14, UR4, UR5, UR14 ;  /* 0x00000005040ec2a4 */ /* 0x000fe4000f8e020e */
[----:B------:R-:W-:Y:S01]  /*4b70*/  @!UP4 UIMAD UR13, UR6, UR10, UR13 ;  /* 0x0000000a060dc2a4 */ /* 0x000fe2000f8e020d */
[----:B------:R-:W-:Y:S11]  /*4b80*/  BRA.U UP1, `(.L_x_86) ;  /* 0x0000000101107547 */ /* 0x000ff6000b800000 */
[----:B--2---:R-:W-:Y:S04]  /*4b90*/  MOV R0, UR42 ;  /* 0x0000002a00007c02 */ /* 0x004fe80008000f00 */
[----:B------:R-:W-:Y:S04]  /*4ba0*/  SHF.L.U32 R3, R0, 0x1f, RZ ;  /* 0x0000001f00037819 */ /* 0x000fe800000006ff */
[----:B------:R-:W2:Y:S02]  /*4bb0*/  SYNCS.PHASECHK.TRANS64.TRYWAIT P1, [UR21+0xd8], R3 ;  /* 0x0000d803ff0075a7 */ /* 0x000ea40008021115 */
[----:B--2---:R-:W-:Y:S05]  /*4bc0*/  @!P1 BRA `(.L_x_87) ;  /* 0x0000003400389947 */ /* 0x004fea0003800000 */
.L_x_86:
[----:B------:R-:W-:Y:S05]  /*4bd0*/  BRA.U !UP6, `(.L_x_88) ;  /* 0x000000010e387547 */ /* 0x000fea000b800000 */
[----:B------:R-:W-:Y:S01]  /*4be0*/  UPLOP3.LUT UP2, UPT, UPT, UPT, UP5, 0x80, 0x8 ;  /* 0x000000000008789c */ /* 0x000fe20003f4f050 */
[----:B------:R-:W-:Y:S01]  /*4bf0*/  HFMA2 R91, -RZ, RZ, 0, 5.9604644775390625e-08 ;  /* 0x00000001ff5b7431 */ /* 0x000fe200000001ff */
[----:B------:R-:W2:Y:S04]  /*4c00*/  LDCU.64 UR8, c[0x0][0x358] ;  /* 0x00006b00ff0877ac */ /* 0x000ea80008000a00 */
[----:B------:R-:W-:Y:S05]  /*4c10*/  PLOP3.LUT P1, PT, PT, PT, UP2, 0x80, 0x8 ;  /* 0x000000000008781c */ /* 0x000fea0003f2f028 */
[----:B------:R-:W3:Y:S01]  /*4c20*/  @UP2 LDCU.64 UR4, c[0x0][0x888] ;  /* 0x00011100ff0427ac */ /* 0x000ee20008000a00 */
[----:B------:R-:W-:Y:S04]  /*4c30*/  @UP2 UIMAD UR6, UR36, UR30, URZ ;  /* 0x0000001e240622a4 */ /* 0x000fe8000f8e02ff */
[----:B---3--:R-:W-:Y:S06]  /*4c40*/  @UP2 UIMAD.WIDE UR4, UR6, 0x4, UR4 ;  /* 0x00000004060428a5 */ /* 0x008fec000f8e0204 */
[----:B------:R-:W-:Y:S02]  /*4c50*/  IMAD.U32 R4, RZ, RZ, UR4 ;  /* 0x00000004ff047e24 */ /* 0x000fe4000f8e00ff */
[----:B------:R-:W-:Y:S05]  /*4c60*/  IMAD.U32 R5, RZ, RZ, UR5 ;  /* 0x00000005ff057e24 */ /* 0x000fea000f8e00ff */
[----:B--2---:R-:W2:Y:S02]  /*4c70*/  @P1 LDG.E R0, desc[UR8][R4.64] ;  /* 0x0000000804001981 */ /* 0x004ea4000c1e1900 */
[----:B--2---:R-:W-:Y:S01]  /*4c80*/  @P1 R2UR UR45, R0 ;  /* 0x00000000002d12ca */ /* 0x004fe200000e0000 */
[----:B------:R-:W-:Y:S05]  /*4c90*/  IMAD.MOV.U32 R0, RZ, RZ, 0x1 ;  /* 0x00000001ff007424 */ /* 0x000fea00078e00ff */
[----:B------:R-:W-:Y:S08]  /*4ca0*/  @!P1 PRMT R91, R0, 0x7610, R91 ;  /* 0x00007610005b9816 */ /* 0x000ff0000000005b */
[----:B------:R-:W3:Y:S02]  /*4cb0*/  @!UP2 LDCU UR45, c[0x0][0x880] ;  /* 0x00011000ff2da7ac */ /* 0x000ee40008000800 */
.L_x_88:
[----:B---3--:R-:W-:Y:S01]  /*4cc0*/  @!P0 ISETP.EQ.AND P2, PT, RZ, UR45, PT ;  /* 0x0000002dff008c0c */ /* 0x008fe2000bf42270 */
[----:B------:R-:W-:Y:S01]  /*4cd0*/  @!UPT UIADD3 URZ, UPT, UPT, URZ, URZ, URZ ;  /* 0x000000fffffff290 */ /* 0x000fe2000fffe0ff */
[----:B------:R-:W-:Y:S11]  /*4ce0*/  @!P0 BRA `(.L_x_89) ;  /* 0x0000000000148947 */ /* 0x000ff60003800000 */
[----:B------:R-:W-:Y:S02]  /*4cf0*/  LOP3.LUT P0, RZ, R91, 0xff, RZ, 0xc0, !PT ;  /* 0x000000ff5bff7812 */ /* 0x000fe4000780c0ff */
[----:B------:R-:W-:Y:S04]  /*4d00*/  PLOP3.LUT P2, PT, PT, PT, UP2, 0x80, 0x8 ;  /* 0x000000000008781c */ /* 0x000fe80003f4f028 */
[----:B------:R-:W-:Y:S07]  /*4d10*/  PLOP3.LUT P2, PT, P2, PT, PT, 0x8, 0x80 ;  /* 0x000000000080781c */ /* 0x000fee000174e170 */
[----:B------:R-:W-:Y:S11]  /*4d20*/  @P0 ISETP.EQ.AND P2, PT, RZ, UR45, PT ;  /* 0x0000002dff000c0c */ /* 0x000ff6000bf42270 */
[----:B------:R-:W-:Y:S02]  /*4d30*/  @!UPT UIADD3 URZ, UPT, UPT, URZ, URZ, URZ ;  /* 0x000000fffffff290 */ /* 0x000fe4000fffe0ff */
.L_x_89:
[----:B------:R-:W3:Y:S01]  /*4d40*/  SYNCS.PHASECHK.TRANS64.TRYWAIT P0, [UR21+0xc8], R2 ;  /* 0x0000c802ff0075a7 */ /* 0x000ee20008001115 */
[----:B------:R-:W-:Y:S02]  /*4d50*/  ELECT P1, URZ, PT ;  /* 0x0000000000ff782f */ /* 0x000fe40003820000 */
[----:B------:R-:W-:Y:S01]  /*4d60*/  IADD3 R10, PT, PT, R10, 0x1, RZ ;  /* 0x000000010a0a7810 */ /* 0x000fe20007ffe0ff */
[----:B---3--:R-:W-:Y:S10]  /*4d70*/  @!P0 BRA `(.L_x_90) ;  /* 0x0000003000e48947 */ /* 0x008ff40003800000 */
.L_x_156:
[----:B------:R-:W-:Y:S01]  /*4d80*/  PLOP3.LUT P1, PT, P2, P1, PT, 0xf2, 0x2f ;  /* 0x00000000002f781c */ /* 0x000fe20001723e72 */
[----:B------:R-:W-:Y:S01]  /*4d90*/  UMOV UR6, 0x0 ;  /* 0x0000000000067882 */ /* 0x000fe20000000000 */
[----:B------:R-:W-:Y:S01]  /*4da0*/  UMOV UR7, 0x10000000 ;  /* 0x1000000000077882 */ /* 0x000fe20000000000 */
[----:B------:R-:W-:Y:S01]  /*4db0*/  UMOV UR28, UR36 ;  /* 0x00000024001c7c82 */ /* 0x000fe20008000000 */
[----:B------:R-:W-:Y:S01]  /*4dc0*/  UMOV UR12, UR36 ;  /* 0x00000024000c7c82 */ /* 0x000fe20008000000 */
[----:B------:R-:W-:Y:S01]  /*4dd0*/  UMOV UR20, UR36 ;  /* 0x0000002400147c82 */ /* 0x000fe20008000000 */
[----:B------:R-:W-:Y:S02]  /*4de0*/  R2UR UR44, R93 ;  /* 0x000000005d2c72ca */ /* 0x000fe400000e0000 */
[----:B------:R-:W-:Y:S05]  /*4df0*/  LOP3.LUT R11, R11, 0x1, RZ, 0x3c, !PT ;  /* 0x000000010b0b7812 */ /* 0x000fea00078e3cff */
[----:B--2---:R-:W-:Y:S01]  /*4e00*/  @!P1 IADD3 R2, P0, PT, R12, 0x580, RZ ;  /* 0x000005800c029810 */ /* 0x004fe20007f1e0ff */
[----:B------:R-:W-:Y:S01]  /*4e10*/  VOTEU.ALL UP1, P1 ;  /* 0x0000000000ff7886 */ /* 0x000fe20000820000 */
[----:B------:R-:W-:Y:S02]  /*4e20*/  VOTEU.ALL UP0, P1 ;  /* 0x0000000000ff7886 */ /* 0x000fe40000800000 */
[----:B------:R-:W-:Y:S01]  /*4e30*/  @!P1 R2UR UR5, R2 ;  /* 0x00000000020592ca */ /* 0x000fe200000e0000 */
[----:B------:R-:W-:Y:S01]  /*4e40*/  @!P1 IMAD.X R0, RZ, RZ, R13, P0 ;  /* 0x000000ffff009224 */ /* 0x000fe200000e060d */
[----:B------:R-:W-:Y:S01]  /*4e50*/  ISETP.NE.AND P0, PT, R10, 0x2, PT ;  /* 0x000000020a00780c */ /* 0x000fe20003f05270 */
[----:B------:R-:W-:Y:S02]  /*4e60*/  @!UP0 USHF.L.U32 UR35, UR48, 0x6, URZ ;  /* 0x0000000630238899 */ /* 0x000fe400080006ff */
[----:B------:R-:W-:Y:S01]  /*4e70*/  @!UP0 UIMAD UR34, UR49, 0x50, URZ ;  /* 0x00000050312288a4 */ /* 0x000fe2000f8e02ff */
[----:B------:R-:W-:Y:S01]  /*4e80*/  @!P1 R2UR UR4, R0 ;  /* 0x00000000000492ca */ /* 0x000fe200000e0000 */
[----:B------:R-:W-:Y:S01]  /*4e90*/  @!UP0 UIADD3 UR32, UPT, UPT, UR21, 0x200, URZ ;  /* 0x0000020015208890 */ /* 0x000fe2000fffe0ff */
[----:B------:R-:W-:Y:S01]  /*4ea0*/  SEL R0, RZ, 0x1, P0 ;  /* 0x00000001ff007807 */ /* 0x000fe20000000000 */
[----:B------:R-:W-:Y:S01]  /*4eb0*/  @!UP0 UIADD3 UR33, UPT, UPT, UR21, 0xc0, URZ ;  /* 0x000000c015218890 */ /* 0x000fe2000fffe0ff */
[----:B------:R-:W-:Y:S01]  /*4ec0*/  SEL R10, R10, RZ, P0 ;  /* 0x000000ff0a0a7207 */ /* 0x000fe20000000000 */
[----:B------:R-:W-:Y:S01]  /*4ed0*/  @!UP0 UIADD3 UR24, UPT, UPT, UR21, 0x600, URZ ;  /* 0x0000060015188890 */ /* 0x000fe2000fffe0ff */
[----:B------:R-:W-:Y:S01]  /*4ee0*/  LOP3.LUT R9, R9, R0, RZ, 0x3c, !PT ;  /* 0x0000000009097212 */ /* 0x000fe200078e3cff */
[----:B------:R-:W-:Y:S01]  /*4ef0*/  IMAD.U32 R2, RZ, RZ, UR5 ;  /* 0x00000005ff027e24 */ /* 0x000fe2000f8e00ff */
[----:B------:R-:W-:Y:S02]  /*4f00*/  @!UP0 UIADD3 UR26, UPT, UPT, UR34, 0x10, URZ ;  /* 0x00000010221a8890 */ /* 0x000fe4000fffe0ff */
[----:B------:R-:W-:Y:S01]  /*4f10*/  UMOV UR25, UR33 ;  /* 0x0000002100197c82 */ /* 0x000fe20008000000 */
[----:B------:R-:W-:Y:S01]  /*4f20*/  UMOV UR27, UR35 ;  /* 0x00000023001b7c82 */ /* 0x000fe20008000000 */
[----:B------:R-:W-:Y:S01]  /*4f30*/  @!UP0 UIADD3 UR8, UPT, UPT, UR21, 0xa00, URZ ;  /* 0x00000a0015088890 */ /* 0x000fe2000fffe0ff */
[----:B------:R-:W-:Y:S01]  /*4f40*/  IMAD.U32 R3, RZ, RZ, UR4 ;  /* 0x00000004ff037e24 */ /* 0x000fe2000f8e00ff */
[----:B------:R-:W-:Y:S01]  /*4f50*/  @!P1 R2UR UR4, R2 ;  /* 0x00000000020492ca */ /* 0x000fe200000e0000 */
[----:B------:R-:W-:Y:S01]  /*4f60*/  @!UP0 UIADD3 UR10, UPT, UPT, UR34, 0x20, URZ ;  /* 0x00000020220a8890 */ /* 0x000fe2000fffe0ff */
[----:B------:R-:W-:Y:S02]  /*4f70*/  UMOV UR9, UR33 ;  /* 0x0000002100097c82 */ /* 0x000fe40008000000 */
[----:B------:R-:W-:Y:S01]  /*4f80*/  @!P1 R2UR UR5, R3 ;  /* 0x00000000030592ca */ /* 0x000fe200000e0000 */
[----:B------:R-:W-:Y:S01]  /*4f90*/  UMOV UR11, UR35 ;  /* 0x00000023000b7c82 */ /* 0x000fe20008000000 */
[----:B------:R-:W-:Y:S02]  /*4fa0*/  @!UP0 UIADD3 UR16, UPT, UPT, UR21, 0xe00, URZ ;  /* 0x00000e0015108890 */ /* 0x000fe4000fffe0ff */
[----:B------:R-:W-:Y:S01]  /*4fb0*/  @!UP0 UIADD3 UR18, UPT, UPT, UR34, 0x30, URZ ;  /* 0x0000003022128890 */ /* 0x000fe2000fffe0ff */
[----:B------:R-:W-:Y:S01]  /*4fc0*/  UMOV UR17, UR33 ;  /* 0x0000002100117c82 */ /* 0x000fe20008000000 */
[----:B------:R-:W-:Y:S01]  /*4fd0*/  UMOV UR19, UR35 ;  /* 0x0000002300137c82 */ /* 0x000fe20008000000 */
[----:B------:R-:W-:Y:S02]  /*4fe0*/  UIADD3 UR49, UPT, UPT, UR13, UR61, URZ ;  /* 0x0000003d0d317290 */ /* 0x000fe4000fffe0ff */
[----:B------:R-:W-:Y:S04]  /*4ff0*/  UIADD3 UR48, UPT, UPT, UR14, UR44, URZ ;  /* 0x0000002c0e307290 */ /* 0x000fe8000fffe0ff */
[----:B------:R2:W-:Y:S01]  /*5000*/  @!UP1 UTMALDG.3D [UR32], [UR4], desc[UR6] ;  /* 0x00000620040095b4 */ /* 0x0005e20008011000 */
[----:B------:R-:W-:Y:S05]  /*5010*/  VOTEU.ALL UP1, P1 ;  /* 0x0000000000ff7886 */ /* 0x000fea0000820000 */
[----:B------:R-:W-:Y:S01]  /*5020*/  @!UP1 UTMALDG.3D [UR24], [UR4], desc[UR6] ;  /* 0x00000618040095b4 */ /* 0x000fe20008011000 */
[----:B------:R-:W-:Y:S05]  /*5030*/  VOTEU.ALL UP1, P1 ;  /* 0x0000000000ff7886 */ /* 0x000fea0000820000 */
[----:B------:R3:W-:Y:S01]  /*5040*/  @!UP1 UTMALDG.3D [UR8], [UR4], desc[UR6] ;  /* 0x00000608040095b4 */ /* 0x0007e20008011000 */
[----:B------:R-:W-:Y:S01]  /*5050*/  UPLOP3.LUT UP1, UPT, UPT, UPT, UPT, 0x80, 0x8 ;  /* 0x000000000008789c */ /* 0x000fe20003f2f070 */
[----:B--2---:R-:W-:Y:S01]  /*5060*/  UMOV UR36, UR29 ;  /* 0x0000001d00247c82 */ /* 0x004fe20008000000 */
[----:B---3--:R-:W-:Y:S02]  /*5070*/  @!UP0 UIADD3 UR8, UPT, UPT, UR21, 0x1200, URZ ;  /* 0x0000120015088890 */ /* 0x008fe4000fffe0ff */
[----:B------:R-:W-:Y:S01]  /*5080*/  @!UP0 UIADD3 UR10, UPT, UPT, UR34, 0x40, URZ ;  /* 0x00000040220a8890 */ /* 0x000fe2000fffe0ff */
[----:B------:R-:W-:Y:S05]  /*5090*/  VOTEU.ALL UP0, P1 ;  /* 0x0000000000ff7886 */ /* 0x000fea0000800000 */
[----:B------:R2:W-:Y:S01]  /*50a0*/  @!UP0 UTMALDG.3D [UR16], [UR4], desc[UR6] ;  /* 0x00000610040085b4 */ /* 0x0005e20008011000 */
[----:B------:R-:W-:Y:S05]  /*50b0*/  VOTEU.ALL UP0, P1 ;  /* 0x0000000000ff7886 */ /* 0x000fea0000800000 */
[----:B------:R2:W-:Y:S01]  /*50c0*/  @!UP0 UTMALDG.3D [UR8], [UR4], desc[UR6] ;  /* 0x00000608040085b4 */ /* 0x0005e20008011000 */
[----:B------:R2:W-:Y:S01]  /*50d0*/  @!P1 SYNCS.ARRIVE.TRANS64.RED.A0TR RZ, [UR21+0xc0], R8 ;  /* 0x0000c008ffff99a7 */ /* 0x0005e20008300415 */
[----:B------:R-:W-:Y:S01]  /*50e0*/  SYNCS.ARRIVE.TRANS64.RED.A1T0 RZ, [UR50], RZ ;  /* 0x000000ffffff79a7 */ /* 0x000fe20008100432 */
[----:B------:R-:W-:Y:S05]  /*50f0*/  BRA.U UP3, `(.L_x_91) ;  /* 0xfffffff503147547 */ /* 0x000fea000b83ffff */
[----:B------:R-:W-:Y:S07]  /*5100*/  MOV R0, UR21 ;  /* 0x0000001500007c02 */ /* 0x000fee0008000f00 */
.L_x_92:
[----:B---3--:R-:W-:-:S04]  /*5110*/  SHF.L.U32 R3, R11, 0x1f, RZ ;  /* 0x0000001f0b037819 */ /* 0x008fc800000006ff */
[----:B------:R3:W4:Y:S03]  /*5120*/  SYNCS.PHASECHK.TRANS64.TRYWAIT P0, [R0+URZ+0xc8], R3 ;  /* 0x0000c803000075a7 */ /* 0x00072600080011ff */
[----:B----4-:R-:W-:Y:S05]  /*5130*/  @!P0 NANOSLEEP.SYNCS 0x989680 ;  /* 0x009896800000895d */ /* 0x010fea0003900000 */
[----:B------:R-:W4:Y:S02]  /*5140*/  @!P0 SYNCS.PHASECHK.TRANS64 P0, [R0+URZ+0xc8], R3 ;  /* 0x0000c803000085a7 */ /* 0x000f2400080010ff */
[----:B-12-4-:R-:W-:Y:S05]  /*5150*/  @P0 EXIT ;  /* 0x000000000000094d */ /* 0x016fea0003800000 */
[----:B------:R-:W-:Y:S05]  /*5160*/  BRA `(.L_x_92) ;  /* 0xfffffffc00e87947 */ /* 0x000fea000383ffff */
.L_x_83:
[----:B------:R-:W-:-:S06]  /*5170*/  UISETP.GE.AND UP0, UPT, UR20, 0x4, UPT ;  /* 0x000000041400788c */ /* 0x000fcc000bf06270 */
[----:B------:R-:W-:-:S13]  /*5180*/  PLOP3.LUT P0, PT, PT, PT, UP0, 0x80, 0x8 ;  /* 0x000000000008781c */ /* 0x000fda0003f0f008 */
[----:B-1----:R-:W-:Y:S05]  /*5190*/  @!P0 EXIT ;  /* 0x000000000000894d */ /* 0x002fea0003800000 */
[----:B------:R-:W-:Y:S01]  /*51a0*/  BAR.SYNC.DEFER_BLOCKING 0x6, 0xa0 ;  /* 0x0182800000007b1d */ /* 0x000fe20000010000 */
[--C-:B------:R-:W-:Y:S01]  /*51b0*/  SHF.R.U32.HI R90, RZ, 0x4, R99.reuse ;  /* 0x00000004ff5a7819 */ /* 0x100fe20000011663 */
[C---:B------:R-:W-:Y:S01]  /*51c0*/  IMAD.U32 R2, R99.reuse, 0x10000, RZ ;  /* 0x0001000063027824 */ /* 0x040fe200078e00ff */
[----:B------:R-:W-:Y:S01]  /*51d0*/  CS2R R96, SRZ ;  /* 0x0000000000607805 */ /* 0x000fe2000001ff00 */
[----:B------:R-:W-:Y:S01]  /*51e0*/  IMAD.SHL.U32 R5, R99, 0x10, RZ ;  /* 0x0000001063057824 */ /* 0x000fe200078e00ff */
[----:B------:R-:W-:Y:S01]  /*51f0*/  LOP3.LUT R90, R90, 0x1, RZ, 0xc0, !PT ;  /* 0x000000015a5a7812 */ /* 0x000fe200078ec0ff */
[----:B------:R-:W-:Y:S02]  /*5200*/  UMOV UR46, 0x400 ;  /* 0x00000400002e7882 */ /* 0x000fe40000000000 */
[----:B------:R-:W1:Y:S01]  /*5210*/  LDC.64 R86, c[0x0][0x8b0] ;  /* 0x00022c00ff567b82 */ /* 0x000e620000000a00 */
[----:B------:R-:W-:Y:S01]  /*5220*/  ULEA UR46, UR50, UR46, 0x18 ;  /* 0x0000002e322e7291 */ /* 0x000fe2000f8ec0ff */
[----:B------:R-:W-:Y:S01]  /*5230*/  LOP3.LUT R5, R5, 0xf0, RZ, 0xc0, !PT ;  /* 0x000000f005057812 */ /* 0x000fe200078ec0ff */
[----:B------:R-:W-:Y:S01]  /*5240*/  IMAD.MOV.U32 R98, RZ, RZ, RZ ;  /* 0x000000ffff627224 */ /* 0x000fe200078e00ff */
[----:B------:R-:W-:Y:S01]  /*5250*/  LOP3.LUT R90, R90, 0x60, R99, 0xf8, !PT ;  /* 0x000000605a5a7812 */ /* 0x000fe200078ef863 */
[----:B------:R-:W-:Y:S01]  /*5260*/  IMAD.MOV.U32 R95, RZ, RZ, RZ ;  /* 0x000000ffff5f7224 */ /* 0x000fe200078e00ff */
[----:B------:R-:W-:Y:S01]  /*5270*/  LOP3.LUT R2, R2, 0x600000, RZ, 0xc0, !PT ;  /* 0x0060000002027812 */ /* 0x000fe200078ec0ff */
[----:B------:R-:W2:Y:S01]  /*5280*/  LDCU UR59, c[0x0][0x370] ;  /* 0x00006e00ff3b77ac */ /* 0x000ea20008000800 */
[----:B------:R-:W3:Y:S01]  /*5290*/  LDC.64 R84, c[0x0][0x8a8] ;  /* 0x00022a00ff547b82 */ /* 0x000ee20000000a00 */
[----:B------:R-:W-:Y:S01]  /*52a0*/  IMAD R90, R90, 0x8, R5 ;  /* 0x000000085a5a7824 */ /* 0x000fe200078e0205 */
[----:B------:R-:W-:Y:S01]  /*52b0*/  LOP3.LUT R99, R99, 0x60, RZ, 0xc0, !PT ;  /* 0x0000006063637812 */ /* 0x000fe200078ec0ff */
[----:B------:R-:W4:Y:S01]  /*52c0*/  LDCU UR44, c[0x0][0xb0c] ;  /* 0x00016180ff2c77ac */ /* 0x000f220008000800 */
[----:B------:R-:W1:Y:S01]  /*52d0*/  LDCU UR40, c[0x0][0xb30] ;  /* 0x00016600ff2877ac */ /* 0x000e620008000800 */
[----:B------:R-:W2:Y:S01]  /*52e0*/  LDS R3, [UR46+0x190] ;  /* 0x0001902eff037984 */ /* 0x000ea20008000800 */
[----:B------:R-:W1:Y:S01]  /*52f0*/  LDCU.64 UR56, c[0x0][0x888] ;  /* 0x00011100ff3877ac */ /* 0x000e620008000a00 */
[----:B------:R-:W1:Y:S01]  /*5300*/  LDCU.64 UR42, c[0x0][0xb28] ;  /* 0x00016500ff2a77ac */ /* 0x000e620008000a00 */
[----:B------:R-:W1:Y:S01]  /*5310*/  LDCU.64 UR62, c[0x0][0x890] ;  /* 0x00011200ff3e77ac */ /* 0x000e620008000a00 */
[----:B------:R-:W1:Y:S01]  /*5320*/  LDCU.128 UR52, c[0x0][0xb10] ;  /* 0x00016200ff3477ac */ /* 0x000e620008000c00 */
[----:B------:R-:W1:Y:S01]  /*5330*/  LDCU UR58, c[0x0][0x374] ;  /* 0x00006e80ff3a77ac */ /* 0x000e620008000800 */
[----:B------:R-:W-:Y:S01]  /*5340*/  UMOV UR39, URZ ;  /* 0x000000ff00277c82 */ /* 0x000fe20008000000 */
[----:B-12-4-:R-:W-:-:S07]  /*5350*/  IMAD.IADD R2, R3, 0x1, R2 ;  /* 0x0000000103027824 */ /* 0x016fce00078e0202 */
.L_x_109:
[----:B------:R-:W-:Y:S02]  /*5360*/  LEA R8, R95, UR46, 0x3 ;  /* 0x0000002e5f087c11 */ /* 0x000fe4000f8e18ff */
[----:B------:R-:W-:Y:S02]  /*5370*/  SHF.L.U32 R3, R97, 0x1f, RZ ;  /* 0x0000001f61037819 */ /* 0x000fe400000006ff */
[----:B------:R-:W-:Y:S02]  /*5380*/  LEA R5, R95, UR46, 0x4 ;  /* 0x0000002e5f057c11 */ /* 0x000fe4000f8e20ff */
[----:B-1----:R-:W1:Y:S02]  /*5390*/  SYNCS.PHASECHK.TRANS64.TRYWAIT P0, [R8+URZ+0xe0], R3 ;  /* 0x0000e003080075a7 */ /* 0x002e6400080011ff */
[----:B-12---:R-:W-:Y:S05]  /*53a0*/  @!P0 BRA `(.L_x_93) ;  /* 0x0000002c00708947 */ /* 0x006fea0003800000 */
.L_x_157:
[----:B------:R-:W2:Y:S01]  /*53b0*/  LDS.128 R4, [R5+0x170] ;  /* 0x0001700005047984 */ /* 0x000ea20000000c00 */
[----:B------:R-:W-:Y:S01]  /*53c0*/  UISETP.GE.AND UP0, UPT, UR41, 0x1, UPT ;  /* 0x000000012900788c */ /* 0x000fe2000bf06270 */
[----:B------:R-:W-:Y:S01]  /*53d0*/  @!PT LDS RZ, [RZ] ;  /* 0x00000000fffff984 */ /* 0x000fe20000000800 */
[----:B------:R-:W-:Y:S01]  /*53e0*/  @!PT LDS RZ, [RZ] ;  /* 0x00000000fffff984 */ /* 0x000fe20000000800 */
[----:B------:R-:W-:Y:S01]  /*53f0*/  @!PT LDS RZ, [RZ] ;  /* 0x00000000fffff984 */ /* 0x000fe20000000800 */
[----:B------:R-:W-:Y:S01]  /*5400*/  @!PT LDS RZ, [RZ] ;  /* 0x00000000fffff984 */ /* 0x000fe20000000800 */
[----:B------:R4:W-:Y:S06]  /*5410*/  MEMBAR.ALL.CTA ;  /* 0x0000000000007992 */ /* 0x0009ec0000008000 */
[----:B----4-:R-:W4:Y:S01]  /*5420*/  FENCE.VIEW.ASYNC.S ;  /* 0x00000000000073c6 */ /* 0x010f220000000000 */
[----:B--2---:R-:W-:Y:S11]  /*5430*/  LOP3.LUT P0, RZ, R6, 0x1, RZ, 0xc0, !PT ;  /* 0x0000000106ff7812 */ /* 0x004ff6000780c0ff */
[----:B------:R-:W-:Y:S02]  /*5440*/  @!UPT UIADD3 URZ, UPT, UPT, URZ, URZ, URZ ;  /* 0x000000fffffff290 */ /* 0x000fe4000fffe0ff */
[----:B----4-:R-:W-:Y:S01]  /*5450*/  VOTEU.ANY UP1, P0 ;  /* 0x0000000000ff7886 */ /* 0x010fe20000020100 */
[----:B------:R-:W-:Y:S01]  /*5460*/  PLOP3.LUT P0, PT, PT, PT, UP1, 0x80, 0x8 ;  /* 0x000000000008781c */ /* 0x000fe20003f0f018 */
[----:B------:R-:W-:Y:S11]  /*5470*/  UP2UR UR51, UPR, URZ, 0x2 ;  /* 0x00000002ff337883 */ /* 0x000ff60008000000 */
[----:B------:R-:W-:Y:S01]  /*5480*/  @!UPT UIADD3 URZ, UPT, UPT, URZ, URZ, URZ ;  /* 0x000000fffffff290 */ /* 0x000fe2000fffe0ff */
[----:B------:R-:W-:Y:S02]  /*5490*/  @P0 SHF.R.U32.HI R0, RZ, 0x10, R5 ;  /* 0x00000010ff000819 */ /* 0x000fe40000011605 */
[----:B-1----:R-:W-:Y:S02]  /*54a0*/  @P0 MOV R3, R4 ;  /* 0x0000000400030202 */ /* 0x002fe40000000f00 */
        /* <DEDUP_REMOVED lines=11> */
[----:B------:R-:W2:Y:S01]  /*5560*/  LDCU UR12, c[0x0][0xb20] ;  /* 0x00016400ff0c77ac */ /* 0x000ea20008000800 */
[----:B------:R-:W-:Y:S02]  /*5570*/  UIMAD.WIDE.U32 UR4, UR58, UR55, URZ ;  /* 0x000000373a0472a5 */ /* 0x000fe4000f8e00ff */
[----:B------:R-:W-:Y:S02]  /*5580*/  UIMAD.WIDE.U32 UR6, UR59, UR52, URZ ;  /* 0x000000343b0672a5 */ /* 0x000fe4000f8e00ff */
[----:B------:R-:W-:Y:S02]  /*5590*/  UISETP.NE.AND UP0, UPT, UR54, 0x1, UPT ;  /* 0x000000013600788c */ /* 0x000fe4000bf05270 */
[----:B------:R-:W-:Y:S02]  /*55a0*/  UIMAD.WIDE.U32 UR8, UR37, UR55, URZ ;  /* 0x00000037250872a5 */ /* 0x000fe4000f8e00ff */
[----:B------:R-:W-:Y:S02]  /*55b0*/  UISETP.NE.AND UP1, UPT, UR44, 0x1, UPT ;  /* 0x000000012c00788c */ /* 0x000fe4000bf25270 */
[----:B------:R-:W-:Y:S02]  /*55c0*/  UIMAD.WIDE.U32 UR10, UR38, UR52, URZ ;  /* 0x00000034260a72a5 */ /* 0x000fe4000f8e00ff */
[----:B------:R-:W-:Y:S01]  /*55d0*/  UISETP.NE.AND UP2, UPT, UR41, 0x1, UPT ;  /* 0x000000012900788c */ /* 0x000fe2000bf45270 */
[----:B------:R-:W-:Y:S02]  /*55e0*/  UMOV UR4, UR5 ;  /* 0x0000000500047c82 */ /* 0x000fe40008000000 */
[----:B--2---:R-:W-:Y:S03]  /*55f0*/  USHF.R.U32.HI UR5, URZ, UR12, UR4 ;  /* 0x0000000cff057299 */ /* 0x004fe60008011604 */
[----:B------:R-:W-:Y:S02]  /*5600*/  UMOV UR4, UR7 ;  /* 0x0000000700047c82 */ /* 0x000fe40008000000 */
[----:B------:R-:W-:Y:S02]  /*5610*/  USHF.R.U32.HI UR7, URZ, UR53, UR4 ;  /* 0x00000035ff077299 */ /* 0x000fe40008011604 */
[----:B------:R-:W-:Y:S02]  /*5620*/  USEL UR4, UR58, UR5, !UP0 ;  /* 0x000000053a047287 */ /* 0x000fe4000c000000 */
[----:B------:R-:W-:Y:S01]  /*5630*/  USEL UR7, UR59, UR7, !UP1 ;  /* 0x000000073b077287 */ /* 0x000fe2000c800000 */
[----:B------:R-:W-:Y:S01]  /*5640*/  UMOV UR5, UR9 ;  /* 0x0000000900057c82 */ /* 0x000fe20008000000 */
[----:B------:R-:W-:Y:S02]  /*5650*/  UIMAD.WIDE.U32 UR8, UR4, UR42, URZ ;  /* 0x0000002a040872a5 */ /* 0x000fe4000f8e00ff */
[----:B------:R-:W-:Y:S03]  /*5660*/  USHF.R.U32.HI UR6, URZ, UR12, UR5 ;  /* 0x0000000cff067299 */ /* 0x000fe60008011605 */
[----:B------:R-:W-:Y:S01]  /*5670*/  UMOV UR5, UR11 ;  /* 0x0000000b00057c82 */ /* 0x000fe20008000000 */
[----:B------:R-:W-:Y:S02]  /*5680*/  UIMAD.WIDE.U32 UR10, UR7, UR42, URZ ;  /* 0x0000002a070a72a5 */ /* 0x000fe4000f8e00ff */
[----:B------:R-:W-:Y:S02]  /*5690*/  USEL UR6, UR37, UR6, !UP0 ;  /* 0x0000000625067287 */ /* 0x000fe4000c000000 */
[----:B------:R-:W-:Y:S01]  /*56a0*/  USHF.R.U32.HI UR5, URZ, UR53, UR5 ;  /* 0x00000035ff057299 */ /* 0x000fe20008011605 */
[----:B------:R-:W-:Y:S02]  /*56b0*/  UMOV UR8, UR9 ;  /* 0x0000000900087c82 */ /* 0x000fe40008000000 */
[----:B------:R-:W-:Y:S01]  /*56c0*/  UMOV UR10, UR11 ;  /* 0x0000000b000a7c82 */ /* 0x000fe20008000000 */
[----:B------:R-:W-:Y:S02]  /*56d0*/  @UP2 USHF.R.U32.HI UR4, URZ, UR43, UR8 ;  /* 0x0000002bff042299 */ /* 0x000fe40008011608 */
[----:B------:R-:W-:Y:S02]  /*56e0*/  @UP2 USHF.R.U32.HI UR7, URZ, UR43, UR10 ;  /* 0x0000002bff072299 */ /* 0x000fe4000801160a */
[----:B------:R-:W-:Y:S02]  /*56f0*/  UIMAD UR4, UR41, UR4, URZ ;  /* 0x00000004290472a4 */ /* 0x000fe4000f8e02ff */
[----:B------:R-:W-:Y:S02]  /*5700*/  UIMAD.WIDE.U32 UR10, UR6, UR42, URZ ;  /* 0x0000002a060a72a5 */ /* 0x000fe4000f8e00ff */
[----:B------:R-:W-:Y:S02]  /*5710*/  USEL UR5, UR38, UR5, !UP1 ;  /* 0x0000000526057287 */ /* 0x000fe4000c800000 */
[----:B------:R-:W-:Y:S02]  /*5720*/  UIMAD UR8, UR41, UR7, URZ ;  /* 0x00000007290872a4 */ /* 0x000fe4000f8e02ff */
[----:B------:R-:W-:Y:S03]  /*5730*/  UISETP.GE.AND UP0, UPT, UR6, UR4, UPT ;  /* 0x000000040600728c */ /* 0x000fe6000bf06270 */
[----:B------:R-:W-:Y:S01]  /*5740*/  UMOV UR4, UR11 ;  /* 0x0000000b00047c82 */ /* 0x000fe20008000000 */
[----:B------:R-:W-:Y:S02]  /*5750*/  UISETP.GE.OR UP0, UPT, UR5, UR8, UP0 ;  /* 0x000000080500728c */ /* 0x000fe40008706670 */
[----:B------:R-:W-:Y:S02]  /*5760*/  USHF.R.U32.HI UR4, URZ, UR43, UR4 ;  /* 0x0000002bff047299 */ /* 0x000fe40008011604 */
[----:B------:R-:W-:Y:S02]  /*5770*/  UIMAD.WIDE.U32 UR8, UR5, UR42, URZ ;  /* 0x0000002a050872a5 */ /* 0x000fe4000f8e00ff */
[----:B------:R-:W-:Y:S02]  /*5780*/  USEL UR11, UR6, UR4, !UP2 ;  /* 0x00000004060b7287 */ /* 0x000fe4000d000000 */
[----:B------:R-:W-:Y:S02]  /*5790*/  UIADD3 UR8, UPT, UPT, -UR5, URZ, URZ ;  /* 0x000000ff05087290 */ /* 0x000fe4000fffe1ff */
[----:B------:R-:W-:Y:S01]  /*57a0*/  UIADD3 UR10, UPT, UPT, -UR11, URZ, URZ ;  /* 0x000000ff0b0a7290 */ /* 0x000fe2000fffe1ff */
[----:B------:R-:W-:Y:S01]  /*57b0*/  @!UP0 UMOV UR4, UR9 ;  /* 0x0000000900048c82 */ /* 0x000fe20008000000 */
[----:B------:R-:W-:Y:S02]  /*57c0*/  UIADD3 UR9, UPT, UPT, -UR6, URZ, URZ ;  /* 0x000000ff06097290 */ /* 0x000fe4000fffe1ff */
[----:B------:R-:W-:Y:S02]  /*57d0*/  @!UP0 USHF.R.U32.HI UR4, URZ, UR43, UR4 ;  /* 0x0000002bff048299 */ /* 0x000fe40008011604 */
[----:B------:R-:W-:Y:S02]  /*57e0*/  UIMAD UR10, UR41, UR10, UR6 ;  /* 0x0000000a290a72a4 */ /* 0x000fe4000f8e0206 */
[----:B------:R-:W-:Y:S04]  /*57f0*/  @!UP0 USEL UR4, UR5, UR4, !UP2 ;  /* 0x0000000405048287 */ /* 0x000fe8000d000000 */
[----:B------:R-:W-:Y:S02]  /*5800*/  @!UP0 UIMAD UR10, UR7, UR10, UR4 ;  /* 0x0000000a070a82a4 */ /* 0x000fe4000f8e0204 */
[----:B------:R-:W-:Y:S02]  /*5810*/  @!UP0 UIADD3 UR11, UPT, UPT, UR11, -UR4, URZ ;  /* 0x800000040b0b8290 */ /* 0x000fe4000fffe0ff */
[----:B------:R-:W-:Y:S02]  /*5820*/  UIMAD UR7, UR44, UR8, UR38 ;  /* 0x000000082c0772a4 */ /* 0x000fe4000f8e0226 */
[----:B------:R-:W-:Y:S02]  /*5830*/  @!UP0 UIMAD UR6, UR11, UR41, UR5 ;  /* 0x000000290b0682a4 */ /* 0x000fe4000f8e0205 */
[----:B------:R-:W-:Y:S01]  /*5840*/  UIMAD UR4, UR54, UR9, UR37 ;  /* 0x00000009360472a4 */ /* 0x000fe2000f8e0225 */
[----:B------:R-:W-:Y:S02]  /*5850*/  @!UP0 UMOV UR5, UR10 ;  /* 0x0000000a00058c82 */ /* 0x000fe40008000000 */
[----:B------:R-:W-:Y:S02]  /*5860*/  UIMAD UR38, UR5, UR44, UR7 ;  /* 0x0000002c052672a4 */ /* 0x000fe4000f8e0207 */
[----:B------:R-:W-:Y:S11]  /*5870*/  UIMAD UR37, UR6, UR54, UR4 ;  /* 0x00000036062572a4 */ /* 0x000ff6000f8e0204 */
[----:B------:R-:W-:Y:S01]  /*5880*/  @!UPT UIADD3 URZ, UPT, UPT, URZ, URZ, URZ ;  /* 0x000000fffffff290 */ /* 0x000fe2000fffe0ff */
.L_x_94:
[----:B------:R-:W-:Y:S01]  /*5890*/  UISETP.NE.AND UP0, UPT, UR40, 0x1, UPT ;  /* 0x000000012800788c */ /* 0x000fe2000bf05270 */
[----:B------:R-:W-:Y:S01]  /*58a0*/  ISETP.NE.U32.AND P1, PT, R86, RZ, PT ;  /* 0x000000ff5600720c */ /* 0x000fe20003f25070 */
[----:B------:R-:W-:Y:S03]  /*58b0*/  UISETP.NE.U32.AND UP3, UPT, UR62, URZ, UPT ;  /* 0x000000ff3e00728c */ /* 0x000fe6000bf65070 */
[----:B------:R-:W-:Y:S01]  /*58c0*/  ISETP.NE.AND.EX P1, PT, R87, RZ, PT, P1 ;  /* 0x000000ff5700720c */ /* 0x000fe20003f25310 */
[----:B------:R-:W-:Y:S05]  /*58d0*/  UISETP.NE.AND.EX UP3, UPT, UR63, URZ, UPT, UP3 ;  /* 0x000000ff3f00728c */ /* 0x000fea000bf65330 */
[----:B------:R-:W2:Y:S01]  /*58e0*/  @!UP0 LDCU.128 UR12, c[0x0][0xb10] ;  /* 0x00016200ff0c87ac */ /* 0x000ea20008000c00 */
[----:B------:R-:W4:Y:S01]  /*58f0*/  @!UP0 LDCU UR5, c[0x0][0xb0c] ;  /* 0x00016180ff0587ac */ /* 0x000f220008000800 */
[----:B------:R-:W3:Y:S01]  /*5900*/  @!UP0 LDCU UR10, c[0x0][0xb20] ;  /* 0x00016400ff0a87ac */ /* 0x000ee20008000800 */
[----:B--2---:R-:W-:Y:S02]  /*5910*/  UIMAD.WIDE.U32 UR8, UR38, UR12, URZ ;  /* 0x0000000c260872a5 */ /* 0x004fe4000f8e00ff */
[----:B------:R-:W-:Y:S02]  /*5920*/  UIMAD.WIDE.U32 UR6, UR37, UR15, URZ ;  /* 0x0000000f250672a5 */ /* 0x000fe4000f8e00ff */
[----:B------:R-:W-:Y:S03]  /*5930*/  @!UP0 UISETP.NE.AND UP1, UPT, UR14, 0x1, UPT ;  /* 0x000000010e00888c */ /* 0x000fe6000bf25270 */
[----:B------:R-:W-:Y:S01]  /*5940*/  @!UP0 UMOV UR4, UR9 ;  /* 0x0000000900048c82 */ /* 0x000fe20008000000 */
[----:B----4-:R-:W-:Y:S02]  /*5950*/  @!UP0 UISETP.NE.AND UP2, UPT, UR5, 0x1, UPT ;  /* 0x000000010500888c */ /* 0x010fe4000bf45270 */
[----:B------:R-:W-:Y:S01]  /*5960*/  @!UP0 USHF.R.U32.HI UR4, URZ, UR13, UR4 ;  /* 0x0000000dff048299 */ /* 0x000fe20008011604 */
[----:B------:R-:W-:Y:S02]  /*5970*/  @!UP0 UMOV UR6, UR7 ;  /* 0x0000000700068c82 */ /* 0x000fe40008000000 */
[----:B---3--:R-:W-:Y:S02]  /*5980*/  @!UP0 USHF.R.U32.HI UR6, URZ, UR10, UR6 ;  /* 0x0000000aff068299 */ /* 0x008fe40008011606 */
[----:B------:R-:W-:Y:S02]  /*5990*/  @!UP0 USEL UR7, UR38, UR4, !UP2 ;  /* 0x0000000426078287 */ /* 0x000fe4000d000000 */
[----:B------:R-:W-:Y:S04]  /*59a0*/  @!UP0 USEL UR6, UR37, UR6, !UP1 ;  /* 0x0000000625068287 */ /* 0x000fe8000c800000 */
[----:B------:R-:W-:Y:S02]  /*59b0*/  @!UP0 UIADD3 UR4, UPT, UPT, -UR7, UR6, URZ ;  /* 0x0000000607048290 */ /* 0x000fe4000fffe1ff */
[----:B------:R-:W-:Y:S02]  /*59c0*/  @!UP0 UIADD3 UR6, UPT, UPT, UR7, -UR6, URZ ;  /* 0x8000000607068290 */ /* 0x000fe4000fffe0ff */
[----:B------:R-:W-:Y:S02]  /*59d0*/  @!UP0 UIMAD UR38, UR4, UR5, UR38 ;  /* 0x00000005042682a4 */ /* 0x000fe4000f8e0226 */
[----:B------:R-:W-:Y:S01]  /*59e0*/  @!UP0 UIMAD UR37, UR6, UR14, UR37 ;  /* 0x0000000e062582a4 */ /* 0x000fe2000f8e0225 */
[----:B------:R-:W-:Y:S11]  /*59f0*/  BRA.U !UP3, `(.L_x_95) ;  /* 0x000000010b407547 */ /* 0x000ff6000b800000 */
[----:B------:R-:W-:Y:S01]  /*5a00*/  UISETP.NE.U32.AND UP0, UPT, UR56, URZ, UPT ;  /* 0x000000ff3800728c */ /* 0x000fe2000bf05070 */
[----:B------:R-:W-:Y:S01]  /*5a10*/  HFMA2 R91, -RZ, RZ, 0, 5.9604644775390625e-08 ;  /* 0x00000001ff5b7431 */ /* 0x000fe200000001ff */
[----:B------:R-:W2:Y:S01]  /*5a20*/  LDCU.64 UR8, c[0x0][0x358] ;  /* 0x00006b00ff0877ac */ /* 0x000ea20008000a00 */
[----:B-1----:R-:W-:Y:S01]  /*5a30*/  IMAD.MOV.U32 R0, RZ, RZ, 0x1 ;  /* 0x00000001ff007424 */ /* 0x002fe200078e00ff */
[----:B------:R-:W-:Y:S06]  /*5a40*/  UISETP.NE.AND.EX UP0, UPT, UR57, URZ, UPT, UP0 ;  /* 0x000000ff3900728c */ /* 0x000fec000bf05300 */
[----:B------:R-:W-:Y:S05]  /*5a50*/  PLOP3.LUT P0, PT, PT, PT, UP0, 0x80, 0x8 ;  /* 0x000000000008781c */ /* 0x000fea0003f0f008 */
[----:B------:R-:W1:Y:S01]  /*5a60*/  @UP0 LDCU.64 UR4, c[0x0][0x888] ;  /* 0x00011100ff0407ac */ /* 0x000e620008000a00 */
[----:B------:R-:W-:Y:S07]  /*5a70*/  @UP0 UIMAD UR6, UR36, UR62, URZ ;  /* 0x0000003e240602a4 */ /* 0x000fee000f8e02ff */
[----:B------:R-:W-:Y:S01]  /*5a80*/  @!P0 PRMT R91, R0, 0x7610, R91 ;  /* 0x00007610005b8816 */ /* 0x000fe2000000005b */
[----:B-1----:R-:W-:Y:S06]  /*5a90*/  @UP0 UIMAD.WIDE UR4, UR6, 0x4, UR4 ;  /* 0x00000004060408a5 */ /* 0x002fec000f8e0204 */
[----:B------:R-:W-:Y:S02]  /*5aa0*/  IMAD.U32 R4, RZ, RZ, UR4 ;  /* 0x00000004ff047e24 */ /* 0x000fe4000f8e00ff */
[----:B------:R-:W-:Y:S05]  /*5ab0*/  IMAD.U32 R5, RZ, RZ, UR5 ;  /* 0x00000005ff057e24 */ /* 0x000fea000f8e00ff */
[----:B--2---:R-:W2:Y:S02]  /*5ac0*/  @P0 LDG.E R4, desc[UR8][R4.64] ;  /* 0x0000000804040981 */ /* 0x004ea4000c1e1900 */
[----:B--2---:R-:W-:Y:S11]  /*5ad0*/  @P0 R2UR UR45, R4 ;  /* 0x00000000042d02ca */ /* 0x004ff600000e0000 */
[----:B------:R-:W-:Y:S03]  /*5ae0*/  @!UPT UIADD3 URZ, UPT, UPT, URZ, URZ, URZ ;  /* 0x000000fffffff290 */ /* 0x000fe6000fffe0ff */
[----:B------:R-:W2:Y:S02]  /*5af0*/  @!UP0 LDCU UR45, c[0x0][0x880] ;  /* 0x00011000ff2d87ac */ /* 0x000ea40008000800 */
.L_x_95:
[----:B------:R-:W-:Y:S05]  /*5b00*/  @!P1 BRA `(.L_x_96) ;  /* 0x0000000000249947 */ /* 0x000fea0003800000 */
[----:B------:R-:W-:Y:S01]  /*5b10*/  ISETP.NE.U32.AND P0, PT, R84, RZ, PT ;  /* 0x000000ff5400720c */ /* 0x000fe20003f05070 */
[----:B------:R-:W3:Y:S03]  /*5b20*/  LDCU.64 UR4, c[0x0][0x358] ;  /* 0x00006b00ff0477ac */ /* 0x000ee60008000a00 */
[----:B------:R-:W-:Y:S11]  /*5b30*/  ISETP.NE.AND.EX P0, PT, R85, RZ, PT, P0 ;  /* 0x000000ff5500720c */ /* 0x000ff60003f05300 */
[----:B------:R-:W-:Y:S02]  /*5b40*/  @!UPT UIADD3 URZ, UPT, UPT, URZ, URZ, URZ ;  /* 0x000000fffffff290 */ /* 0x000fe4000fffe0ff */
[----:B------:R-:W4:Y:S01]  /*5b50*/  @P0 LDC.64 R4, c[0x0][0x8a8] ;  /* 0x00022a00ff040b82 */ /* 0x000f220000000a00 */
[----:B-1----:R-:W-:Y:S04]  /*5b60*/  @P0 IMAD R0, R86, UR36, RZ ;  /* 0x0000002456000c24 */ /* 0x002fe8000f8e02ff */
[----:B----4-:R-:W-:Y:S05]  /*5b70*/  @P0 IMAD.WIDE R4, R0, 0x4, R4 ;  /* 0x0000000400040825 */ /* 0x010fea00078e0204 */
[----:B---3-5:R3:W5:Y:S02]  /*5b80*/  @P0 LDG.E R16, desc[UR4][R4.64] ;  /* 0x0000000404100981 */ /* 0x028764000c1e1900 */
[----:B---3--:R-:W4:Y:S02]  /*5b90*/  @!P0 LDC R16, c[0x0][0x8a0] ;  /* 0x00022800ff108b82 */ /* 0x008f240000000800 */
.L_x_96:
[----:B------:R-:W-:Y:S01]  /*5ba0*/  R2UR UR4, R94 ;  /* 0x000000005e0472ca */ /* 0x000fe200000e0000 */
[----:B------:R-:W-:Y:S01]  /*5bb0*/  UPLOP3.LUT UP1, UPT, UPT, UPT, UPT, 0x40, 0x4 ;  /* 0x000000000004789c */ /* 0x000fe20003f2e870 */
[----:B------:R-:W-:Y:S01]  /*5bc0*/  SHF.L.U32 R3, R98, 0x1f, RZ ;  /* 0x0000001f62037819 */ /* 0x000fe200000006ff */
[----:B------:R-:W-:Y:S01]  /*5bd0*/  ULEA UR47, UR39, UR46, 0x3 ;  /* 0x0000002e272f7291 */ /* 0x000fe2000f8e18ff */
[----:B------:R-:W-:Y:S01]  /*5be0*/  PLOP3.LUT P3, PT, PT, PT, PT, 0x8, 0x80 ;  /* 0x000000000080781c */ /* 0x000fe20003f6e170 */
[----:B------:R-:W-:Y:S01]  /*5bf0*/  VIADD R95, R95, 0x1 ;  /* 0x000000015f5f7836 */ /* 0x000fe20000000000 */
[----:B------:R-:W-:Y:S02]  /*5c00*/  CS2R R62, SRZ ;  /* 0x00000000003e7805 */ /* 0x000fe4000001ff00 */
[----:B------:R-:W-:Y:S02]  /*5c10*/  CS2R R58, SRZ ;  /* 0x00000000003a7805 */ /* 0x000fe4000001ff00 */
[----:B------:R-:W-:Y:S02]  /*5c20*/  CS2R R22, SRZ ;  /* 0x0000000000167805 */ /* 0x000fe4000001ff00 */
[----:B------:R-:W-:Y:S02]  /*5c30*/  CS2R R18, SRZ ;  /* 0x0000000000127805 */ /* 0x000fe4000001ff00 */
[----:B------:R-:W-:Y:S01]  /*5c40*/  CS2R R56, SRZ ;  /* 0x0000000000387805 */ /* 0x000fe2000001ff00 */
[----:B------:R-:W-:Y:S06]  /*5c50*/  UISETP.NE.AND UP4, UPT, UR4, URZ, UPT ;  /* 0x000000ff0400728c */ /* 0x000fec000bf85270 */
[----:B------:R-:W-:Y:S05]  /*5c60*/  PLOP3.LUT P1, PT, PT, PT, UP4, 0x80, 0x8 ;  /* 0x000000000008781c */ /* 0x000fea0003f2f048 */
[----:B------:R-:W3:Y:S01]  /*5c70*/  @UP4 LDCU.64 UR4, c[0x0][0x888] ;  /* 0x00011100ff0447ac */ /* 0x000ee20008000a00 */
[----:B------:R-:W-:Y:S07]  /*5c80*/  @UP4 UPLOP3.LUT UP1, UPT, UPT, UPT, UP3, 0x80, 0x8 ;  /* 0x000000000008489c */ /* 0x000fee0003f2f030 */
[----:B------:R-:W-:Y:S01]  /*5c90*/  @P1 LOP3.LUT P0, RZ, R91, 0xff, RZ, 0xc0, !PT ;  /* 0x000000ff5bff1812 */ /* 0x000fe2000780c0ff */
[----:B--2---:R-:W-:Y:S02]  /*5ca0*/  @UP4 UISETP.NE.AND UP2, UPT, UR45, URZ, UPT ;  /* 0x000000ff2d00428c */ /* 0x004fe4000bf45270 */
[----:B---3--:R-:W-:Y:S02]  /*5cb0*/  @UP4 UISETP.NE.U32.AND UP0, UPT, UR4, URZ, UPT ;  /* 0x000000ff0400428c */ /* 0x008fe4000bf05070 */
[----:B------:R-:W-:Y:S02]  /*5cc0*/  @UP4 USEL UR4, URZ, 0xffffffff, UP2 ;  /* 0xffffffffff044887 */ /* 0x000fe40009000000 */
[----:B------:R-:W-:Y:S04]  /*5cd0*/  @UP4 UISETP.NE.AND.EX UP0, UPT, UR5, URZ, UPT, UP0 ;  /* 0x000000ff0500428c */ /* 0x000fe8000bf05300 */
[----:B------:R-:W-:Y:S03]  /*5ce0*/  @UP4 USEL UR5, URZ, 0xffffffff, UP0 ;  /* 0xffffffffff054887 */ /* 0x000fe60008000000 */
[----:B------:R-:W-:Y:S01]  /*5cf0*/  @P1 VOTEU.ANY UP0, P0 ;  /* 0x0000000000ff1886 */ /* 0x000fe20000000100 */
[----:B------:R-:W-:Y:S04]  /*5d00*/  @UP1 USEL UR4, UR5, UR4, !UP0 ;  /* 0x0000000405041287 */ /* 0x000fe8000c000000 */
[----:B------:R-:W-:Y:S04]  /*5d10*/  @UP4 ULOP3.LUT UR4, UR4, 0x1, URZ, 0xc0, !UPT ;  /* 0x0000000104044892 */ /* 0x000fe8000f8ec0ff */
[----:B------:R-:W-:Y:S06]  /*5d20*/  UISETP.NE.U32.OR UP0, UPT, UR4, 0x1, !UP4 ;  /* 0x000000010400788c */ /* 0x000fec000e705470 */
[----:B------:R-:W-:Y:S11]  /*5d30*/  PLOP3.LUT P0, PT, PT, PT, UP0, 0x80, 0x8 ;  /* 0x000000000008781c */ /* 0x000ff60003f0f008 */
[----:B------:R-:W-:Y:S02]  /*5d40*/  @!UPT UIADD3 URZ, UPT, UPT, URZ, URZ, URZ ;  /* 0x000000fffffff290 */ /* 0x000fe4000fffe0ff */
[----:B-1----:R-:W-:Y:S04]  /*5d50*/  @P0 SHF.L.U32 R0, R96, 0x1f, RZ ;  /* 0x0000001f60000819 */ /* 0x002fe800000006ff */
[----:B------:R-:W1:Y:S01]  /*5d60*/  @P0 SYNCS.PHASECHK.TRANS64.TRYWAIT P2, [UR46+0xc0], R0 ;  /* 0x0000c000ff0005a7 */ /* 0x000e62000804112e */
[----:B------:R2:W3:Y:S01]  /*5d70*/  SYNCS.PHASECHK.TRANS64.TRYWAIT P1, [UR47+0x100], R3 ;  /* 0x00010003ff0075a7 */ /* 0x0004e2000802112f */
[----:B-1----:R-:W-:Y:S01]  /*5d80*/  @P0 PLOP3.LUT P3, PT, P2, PT, PT, 0x8, 0x80 ;  /* 0x000000000080081c */ /* 0x002fe2000176e170 */
[----:B------:R-:W-:Y:S01]  /*5d90*/  @!UPT UIADD3 URZ, UPT, UPT, URZ, URZ, URZ ;  /* 0x000000fffffff290 */ /* 0x000fe2000fffe0ff */
[----:B--23--:R-:W-:Y:S11]  /*5da0*/  BRA.U !UP0, `(.L_x_97) ;  /* 0x0000000108947547 */ /* 0x00cff6000b800000 */
[----:B------:R-:W-:Y:S01]  /*5db0*/  LOP3.LUT P0, RZ, R91, 0xff, RZ, 0xc0, !PT ;  /* 0x000000ff5bff7812 */ /* 0x000fe2000780c0ff */
[----:B------:R-:W-:Y:S01]  /*5dc0*/  @!UPT UIADD3 URZ, UPT, UPT, URZ, URZ, URZ ;  /* 0x000000fffffff290 */ /* 0x000fe2000fffe0ff */
[----:B------:R-:W-:Y:S11]  /*5dd0*/  @!P3 BRA `(.L_x_98) ;  /* 0x00000000000cb947 */ /* 0x000ff60003800000 */
[----:B------:R-:W-:Y:S04]  /*5de0*/  SHF.L.U32 R5, R96, 0x1f, RZ ;  /* 0x0000001f60057819 */ /* 0x000fe800000006ff */
[----:B------:R-:W1:Y:S02]  /*5df0*/  SYNCS.PHASECHK.TRANS64.TRYWAIT P2, [UR46+0xc0], R5 ;  /* 0x0000c005ff0075a7 */ /* 0x000e64000804112e */
[----:B-1----:R-:W-:Y:S05]  /*5e00*/  @!P2 BRA `(.L_x_99) ;  /* 0x0000002000eca947 */ /* 0x002fea0003800000 */
.L_x_98:
[----:B------:R-:W-:Y:S01]  /*5e10*/  UISETP.NE.U32.AND UP0, UPT, UR56, URZ, UPT ;  /* 0x000000ff3800728c */ /* 0x000fe2000bf05070 */
[----:B------:R-:W-:Y:S01]  /*5e20*/  CS2R R56, SRZ ;  /* 0x0000000000387805 */ /* 0x000fe2000001ff00 */
[----:B------:R-:W-:Y:S01]  /*5e30*/  UISETP.NE.AND UP1, UPT, UR45, URZ, UPT ;  /* 0x000000ff2d00728c */ /* 0x000fe2000bf25270 */
[----:B------:R-:W-:Y:S01]  /*5e40*/  CS2R R18, SRZ ;  /* 0x0000000000127805 */ /* 0x000fe2000001ff00 */
[----:B------:R-:W-:Y:S01]  /*5e50*/  UISETP.NE.AND.EX UP0, UPT, UR57, URZ, UPT, UP0 ;  /* 0x000000ff3900728c */ /* 0x000fe2000bf05300 */
[----:B------:R-:W-:Y:S01]  /*5e60*/  CS2R R22, SRZ ;  /* 0x0000000000167805 */ /* 0x000fe2000001ff00 */
[----:B------:R-:W-:Y:S01]  /*5e70*/  USEL UR4, URZ, 0xffffffff, UP1 ;  /* 0xffffffffff047887 */ /* 0x000fe20008800000 */
[----:B------:R-:W-:Y:S01]  /*5e80*/  CS2R R58, SRZ ;  /* 0x00000000003a7805 */ /* 0x000fe2000001ff00 */
[----:B------:R-:W-:Y:S01]  /*5e90*/  USEL UR5, URZ, 0xffffffff, UP0 ;  /* 0xffffffffff057887 */ /* 0x000fe20008000000 */
[----:B------:R-:W-:Y:S02]  /*5ea0*/  CS2R R62, SRZ ;  /* 0x00000000003e7805 */ /* 0x000fe4000001ff00 */
[----:B------:R-:W-:Y:S01]  /*5eb0*/  LOP3.LUT R96, R96, 0x1, RZ, 0x3c, !PT ;  /* 0x0000000160607812 */ /* 0x000fe200078e3cff */
[----:B------:R-:W-:Y:S01]  /*5ec0*/  VOTEU.ANY UP0, P0 ;  /* 0x0000000000ff7886 */ /* 0x000fe20000000100 */
[----:B------:R-:W-:Y:S04]  /*5ed0*/  @UP3 USEL UR4, UR5, UR4, !UP0 ;  /* 0x0000000405043287 */ /* 0x000fe8000c000000 */
[----:B------:R-:W-:Y:S04]  /*5ee0*/  ULOP3.LUT UR4, UR4, 0x1, URZ, 0xc0, !UPT ;  /* 0x0000000104047892 */ /* 0x000fe8000f8ec0ff */
[----:B------:R-:W-:Y:S02]  /*5ef0*/  UISETP.NE.U32.AND UP0, UPT, UR4, 0x1, UPT ;  /* 0x000000010400788c */ /* 0x000fe4000bf05070 */
[----:B------:R-:W-:Y:S04]  /*5f00*/  UIADD3 UR4, UPT, UPT, UR46, 0xc8, URZ ;  /* 0x000000c82e047890 */ /* 0x000fe8000fffe0ff */
[----:B------:R-:W-:Y:S01]  /*5f10*/  PLOP3.LUT P0, PT, PT, PT, UP0, 0x80, 0x8 ;  /* 0x000000000008781c */ /* 0x000fe20003f0f008 */
[----:B------:R-:W-:Y:S11]  /*5f20*/  UPRMT UR4, UR50, 0x654, UR4 ;  /* 0x0000065432047896 */ /* 0x000ff60008000004 */
[----:B------:R-:W-:Y:S01]  /*5f30*/  @!UPT UIADD3 URZ, UPT, UPT, URZ, URZ, URZ ;  /* 0x000000fffffff290 */ /* 0x000fe2000fffe0ff */
[----:B------:R2:W3:Y:S04]  /*5f40*/  @P0 LDS.64 R56, [R90+UR46+0x200] ;  /* 0x0002002e5a380984 */ /* 0x0004e80008000a00 */
[----:B------:R2:W1:Y:S04]  /*5f50*/  @P0 LDS.64 R18, [R90+UR46+0x600] ;  /* 0x0006002e5a120984 */ /* 0x0004680008000a00 */
[----:B------:R2:W1:Y:S04]  /*5f60*/  @P0 LDS.64 R22, [R90+UR46+0xa00] ;  /* 0x000a002e5a160984 */ /* 0x0004680008000a00 */
[----:B------:R2:W1:Y:S04]  /*5f70*/  @P0 LDS.64 R58, [R90+UR46+0xe00] ;  /* 0x000e002e5a3a0984 */ /* 0x0004680008000a00 */
[----:B------:R2:W1:Y:S01]  /*5f80*/  @P0 LDS.64 R62, [R90+UR46+0x1200] ;  /* 0x0012002e5a3e0984 */ /* 0x0004620008000a00 */
[----:B------:R-:W-:Y:S01]  /*5f90*/  @!PT LDS RZ, [RZ] ;  /* 0x00000000fffff984 */ /* 0x000fe20000000800 */
[----:B------:R-:W-:Y:S01]  /*5fa0*/  @!PT LDS RZ, [RZ] ;  /* 0x00000000fffff984 */ /* 0x000fe20000000800 */
[----:B------:R-:W-:Y:S01]  /*5fb0*/  @!PT LDS RZ, [RZ] ;  /* 0x00000000fffff984 */ /* 0x000fe20000000800 */
[----:B------:R-:W-:Y:S01]  /*5fc0*/  @!PT LDS RZ, [RZ] ;  /* 0x00000000fffff984 */ /* 0x000fe20000000800 */
[----:B------:R4:W-:Y:S06]  /*5fd0*/  MEMBAR.ALL.CTA ;  /* 0x0000000000007992 */ /* 0x0009ec0000008000 */
[----:B----4-:R-:W4:Y:S02]  /*5fe0*/  FENCE.VIEW.ASYNC.S ;  /* 0x00000000000073c6 */ /* 0x010f240000000000 */
[----:B----4-:R-:W-:Y:S01]  /*5ff0*/  SYNCS.ARRIVE.TRANS64.RED.A1T0 RZ, [UR4], RZ ;  /* 0x000000ffffff79a7 */ /* 0x010fe20008100404 */
.L_x_97:
[----:B------:R-:W-:Y:S05]  /*6000*/  @P1 BRA `(.L_x_100) ;  /* 0x0000000000081947 */ /* 0x000fea0003800000 */
[----:B------:R-:W4:Y:S02]  /*6010*/  SYNCS.PHASECHK.TRANS64.TRYWAIT P0, [UR47+0x100], R3 ;  /* 0x00010003ff0075a7 */ /* 0x000f24000800112f */
[----:B----4-:R-:W-:Y:S05]  /*6020*/  @!P0 BRA `(.L_x_101) ;  /* 0x00000020007c8947 */ /* 0x010fea0003800000 */
.L_x_100:
[----:B------:R-:W-:Y:S04]  /*6030*/  ULEA.HI UR4, UR39, UR39, URZ, 0x1 ;  /* 0x0000002727047291 */ /* 0x000fe8000f8f08ff */
[----:B------:R-:W-:Y:S02]  /*6040*/  USHF.R.U32.HI UR5, URZ, 0x1, UR4 ;  /* 0x00000001ff057899 */ /* 0x000fe40008011604 */
[----:B------:R-:W-:Y:S04]  /*6050*/  ULOP3.LUT UR4, UR4, 0xffe, URZ, 0xc0, !UPT ;  /* 0x00000ffe04047892 */ /* 0x000fe8000f8ec0ff */
[----:B------:R-:W-:Y:S01]  /*6060*/  UIADD3 UR4, UPT, UPT, -UR4, UR39, URZ ;  /* 0x0000002704047290 */ /* 0x000fe2000fffe1ff */
[----:B-1----:R-:W-:Y:S04]  /*6070*/  IMAD.U32 R3, RZ, RZ, UR5 ;  /* 0x00000005ff037e24 */ /* 0x002fe8000f8e00ff */
[----:B------:R-:W-:Y:S01]  /*6080*/  IMAD R0, R3, 0x50, R2 ;  /* 0x0000005003007824 */ /* 0x000fe200078e0202 */
[----:B------:R-:W-:Y:S05]  /*6090*/  MOV R17, UR4 ;  /* 0x0000000400117c02 */ /* 0x000fea0008000f00 */
[----:B------:R-:W-:Y:S05]  /*60a0*/  IMAD R17, R17, 0x100000, R0 ;  /* 0x0010000011117824 */ /* 0x000fea00078e0200 */
[----:B------:R-:W-:Y:S04]  /*60b0*/  SHF.R.U32.HI R5, RZ, 0x15, R17 ;  /* 0x00000015ff057819 */ /* 0x000fe80000011611 */
[----:B------:R-:W-:Y:S11]  /*60c0*/  LOP3.LUT P0, RZ, R5, 0x3, R92, 0x48, !PT ;  /* 0x0000000305ff7812 */ /* 0x000ff6000780485c */
[----:B------:R-:W-:Y:S02]  /*60d0*/  @!UPT UIADD3 URZ, UPT, UPT, URZ, URZ, URZ ;  /* 0x000000fffffff290 */ /* 0x000fe4000fffe0ff */
[----:B------:R-:W-:Y:S05]  /*60e0*/  @!P0 BRA `(.L_x_102) ;  /* 0x0000000000408947 */ /* 0x000fea0003800000 */
[----:B------:R-:W1:Y:S01]  /*60f0*/  LDCU.64 UR8, c[0x4][0x68] ;  /* 0x01000d00ff0877ac */ /* 0x000e620008000a00 */
[----:B------:R-:W-:Y:S01]  /*6100*/  MOV R15, 0x0 ;  /* 0x00000000000f7802 */ /* 0x000fe20000000f00 */
[----:B------:R-:W-:Y:S02]  /*6110*/  HFMA2 R12, -RZ, RZ, 0, 5.9604644775390625e-08 ;  /* 0x00000001ff0c7431 */ /* 0x000fe400000001ff */
[----:B------:R-:W-:Y:S02]  /*6120*/  IMAD.MOV.U32 R8, RZ, RZ, 0x192 ;  /* 0x00000192ff087424 */ /* 0x000fe400078e00ff */
[----:B------:R-:W-:Y:S01]  /*6130*/  IMAD.MOV.U32 R13, RZ, RZ, RZ ;  /* 0x000000ffff0d7224 */ /* 0x000fe200078e00ff */
[----:B------:R-:W2:Y:S01]  /*6140*/  LDCU.64 UR6, c[0x4][0x70] ;  /* 0x01000e00ff0677ac */ /* 0x000ea20008000a00 */
[----:B------:R-:W3:Y:S01]  /*6150*/  LDC.64 R14, c[0x4][R15] ;  /* 0x010000000f0e7b82 */ /* 0x000ee20000000a00 */
[----:B------:R-:W4:Y:S01]  /*6160*/  LDCU.64 UR4, c[0x4][0x8] ;  /* 0x01000100ff0477ac */ /* 0x000f220008000a00 */
[----:B-1----:R-:W-:Y:S01]  /*6170*/  MOV R5, UR9 ;  /* 0x0000000900057c02 */ /* 0x002fe20008000f00 */
[----:B------:R-:W-:Y:S01]  /*6180*/  IMAD.U32 R4, RZ, RZ, UR8 ;  /* 0x00000008ff047e24 */ /* 0x000fe2000f8e00ff */
[----:B--2---:R-:W-:Y:S01]  /*6190*/  MOV R7, UR7 ;  /* 0x0000000700077c02 */ /* 0x004fe20008000f00 */
[----:B------:R-:W-:Y:S01]  /*61a0*/  IMAD.U32 R6, RZ, RZ, UR6 ;  /* 0x00000006ff067e24 */ /* 0x000fe2000f8e00ff */
[----:B----4-:R-:W-:Y:S01]  /*61b0*/  MOV R11, UR5 ;  /* 0x00000005000b7c02 */ /* 0x010fe20008000f00 */
[----:B------:R-:W-:Y:S02]  /*61c0*/  IMAD.U32 R10, RZ, RZ, UR4 ;  /* 0x00000004ff0a7e24 */ /* 0x000fe4000f8e00ff */
[----:B------:R-:W-:Y:S07]  /*61d0*/  LEPC R20, `(.L_x_102) ;  /* 0x000000001014794e */ /* 0x000fee0000000000 */
[----:B---3-5:R-:W-:Y:S05]  /*61e0*/  CALL.ABS.NOINC R14 ;  /* 0x000000000e007343 */ /* 0x028fea0003c00000 */
.L_x_102:
[----:B------:R-:W-:Y:S05]  /*61f0*/  WARPSYNC.ALL ;  /* 0x0000000000007948 */ /* 0x000fea0003800000 */
[C---:B------:R-:W-:Y:S01]  /*6200*/  R2UR UR4, R17.reuse ;  /* 0x00000000110472ca */ /* 0x040fe200000e0000 */
[----:B------:R-:W-:Y:S05]  /*6210*/  VIADD R3, R17, 0x10 ;  /* 0x0000001011037836 */ /* 0x000fea0000000000 */
[----:B------:R-:W-:Y:S04]  /*6220*/  SHF.R.U32.HI R3, RZ, 0x15, R3 ;  /* 0x00000015ff037819 */ /* 0x000fe80000011603 */
[----:B------:R-:W-:Y:S03]  /*6230*/  LOP3.LUT P0, RZ, R3, 0x3, R92, 0x48, !PT ;  /* 0x0000000303ff7812 */ /* 0x000fe6000780485c */
[----:B------:R-:W1:Y:S01]  /*6240*/  LDTM.16dp32bit_t0_t15.x8 R48, tmem[UR4] ;  /* 0x00000004003079ee */ /* 0x000e620008980000 */
[----:B------:R-:W1:Y:S09]  /*6250*/  LDTM.16dp32bit_t16_t31.x8 R48, tmem[UR4+0x8] ;  /* 0x00000804003079ee */ /* 0x000e7200089a0000 */
[----:B-1----:R-:W-:Y:S05]  /*6260*/  @!P0 BRA `(.L_x_103) ;  /* 0x0000000000408947 */ /* 0x002fea0003800000 */
        /* <DEDUP_REMOVED lines=16> */
.L_x_103:
[----:B------:R-:W-:Y:S05]  /*6370*/  WARPSYNC.ALL ;  /* 0x0000000000007948 */ /* 0x000fea0003800000 */
[C---:B------:R-:W-:Y:S01]  /*6380*/  R2UR UR4, R17.reuse ;  /* 0x00000000110472ca */ /* 0x040fe200000e0000 */
[----:B------:R-:W-:Y:S05]  /*6390*/  VIADD R3, R17, 0x20 ;  /* 0x0000002011037836 */ /* 0x000fea0000000000 */
[----:B------:R-:W-:Y:S04]  /*63a0*/  SHF.R.U32.HI R3, RZ, 0x15, R3 ;  /* 0x00000015ff037819 */ /* 0x000fe80000011603 */
[----:B------:R-:W-:Y:S03]  /*63b0*/  LOP3.LUT P0, RZ, R3, 0x3, R92, 0x48, !PT ;  /* 0x0000000303ff7812 */ /* 0x000fe6000780485c */
[----:B------:R-:W1:Y:S01]  /*63c0*/  LDTM.16dp32bit_t0_t15.x8 R40, tmem[UR4+0x10] ;  /* 0x00001004002879ee */ /* 0x000e620008980000 */
        /* <DEDUP_REMOVED lines=18> */
.L_x_104:
        /* <DEDUP_REMOVED lines=24> */
.L_x_105:
        /* <DEDUP_REMOVED lines=24> */
.L_x_106:
[----:B------:R-:W-:Y:S01]  /*67f0*/  ISETP.NE.AND P0, PT, R99, RZ, PT ;  /* 0x000000ff6300720c */ /* 0x000fe20003f05270 */
[----:B------:R-:W-:Y:S05]  /*6800*/  WARPSYNC.ALL ;  /* 0x0000000000007948 */ /* 0x000fea0003800000 */
[C---:B----45:R-:W-:Y:S01]  /*6810*/  IMAD R48, R16.reuse, R48, RZ ;  /* 0x0000003010307224 */ /* 0x070fe200078e02ff */
[----:B------:R-:W-:Y:S01]  /*6820*/  R2UR UR4, R17 ;  /* 0x00000000110472ca */ /* 0x000fe200000e0000 */
[----:B------:R-:W-:Y:S01]  /*6830*/  IMAD R49, R16, R49, RZ ;  /* 0x0000003110317224 */ /* 0x000fe200078e02ff */
[----:B---3--:R-:W-:Y:S01]  /*6840*/  SHF.L.U32 R0, R56, 0x10, RZ ;  /* 0x0000001038007819 */ /* 0x008fe200000006ff */
[----:B------:R-:W-:Y:S01]  /*6850*/  IMAD R52, R16, R52, RZ ;  /* 0x0000003410347224 */ /* 0x000fe200078e02ff */
[----:B------:R-:W-:Y:S01]  /*6860*/  PRMT R3, R56, 0x8880, RZ ;  /* 0x0000888038037816 */ /* 0x000fe200000000ff */
[----:B------:R-:W-:Y:S01]  /*6870*/  IMAD R53, R16, R53, RZ ;  /* 0x0000003510357224 */ /* 0x000fe200078e02ff */
[----:B------:R-:W-:Y:S01]  /*6880*/  SHF.L.U32 R13, R56, 0x8, RZ ;  /* 0x00000008380d7819 */ /* 0x000fe200000006ff */
[C---:B------:R-:W-:Y:S01]  /*6890*/  IMAD R40, R16.reuse, R40, RZ ;  /* 0x0000002810287224 */ /* 0x040fe200078e02ff */
[----:B------:R-:W-:Y:S01]  /*68a0*/  SHF.R.S32.HI R0, RZ, 0x18, R0 ;  /* 0x00000018ff007819 */ /* 0x000fe20000011400 */
[----:B------:R-:W-:Y:S01]  /*68b0*/  IMAD R48, R3, UR45, R48 ;  /* 0x0000002d03307c24 */ /* 0x000fe2000f8e0230 */
[C---:B------:R-:W-:Y:S01]  /*68c0*/  PRMT R82, R57.reuse, 0x8880, RZ ;  /* 0x0000888039527816 */ /* 0x040fe200000000ff */
[C---:B------:R-:W-:Y:S01]  /*68d0*/  IMAD R41, R16.reuse, R41, RZ ;  /* 0x0000002910297224 */ /* 0x040fe200078e02ff */
[----:B------:R-:W-:Y:S01]  /*68e0*/  SHF.R.S32.HI R13, RZ, 0x18, R13 ;  /* 0x00000018ff0d7819 */ /* 0x000fe2000001140d */
[----:B------:R-:W-:Y:S01]  /*68f0*/  LDTM.16dp32bit_t0_t15.x8 R4, tmem[UR4+0x40] ;  /* 0x00004004000479ee */ /* 0x000fe20008980000 */
[----:B------:R-:W1:Y:S01]  /*6900*/  LDTM.16dp32bit_t16_t31.x8 R4, tmem[UR4+0x48] ;  /* 0x00004804000479ee */ /* 0x000e6200089a0000 */
[----:B------:R-:W-:Y:S01]  /*6910*/  SHF.R.S32.HI R12, RZ, 0x18, R56 ;  /* 0x00000018ff0c7819 */ /* 0x000fe20000011438 */
[C---:B------:R-:W-:Y:S01]  /*6920*/  IMAD R50, R16.reuse, R50, RZ ;  /* 0x0000003210327224 */ /* 0x040fe200078e02ff */
[C---:B------:R-:W-:Y:S01]  /*6930*/  SHF.L.U32 R81, R57.reuse, 0x10, RZ ;  /* 0x0000001039517819 */ /* 0x040fe200000006ff */
[----:B------:R-:W-:Y:S01]  /*6940*/  IMAD R51, R16, R51, RZ ;  /* 0x0000003310337224 */ /* 0x000fe200078e02ff */
[----:B------:R-:W-:Y:S01]  /*6950*/  SHF.L.U32 R80, R57, 0x8, RZ ;  /* 0x0000000839507819 */ /* 0x000fe200000006ff */
[----:B------:R-:W-:Y:S01]  /*6960*/  IMAD R49, R0, UR45, R49 ;  /* 0x0000002d00317c24 */ /* 0x000fe2000f8e0231 */
[----:B------:R-:W-:Y:S01]  /*6970*/  MOV R3, R82 ;  /* 0x0000005200037202 */ /* 0x000fe20000000f00 */
[----:B------:R-:W-:Y:S01]  /*6980*/  IMAD R50, R13, UR45, R50 ;  /* 0x0000002d0d327c24 */ /* 0x000fe2000f8e0232 */
[----:B------:R-:W-:Y:S01]  /*6990*/  SHF.R.S32.HI R0, RZ, 0x18, R81 ;  /* 0x00000018ff007819 */ /* 0x000fe20000011451 */
[----:B------:R-:W-:Y:S01]  /*69a0*/  IMAD R51, R12, UR45, R51 ;  /* 0x0000002d0c337c24 */ /* 0x000fe2000f8e0233 */
[----:B------:R-:W-:Y:S01]  /*69b0*/  PRMT R83, R18, 0x8880, RZ ;  /* 0x0000888012537816 */ /* 0x000fe200000000ff */
[C---:B------:R-:W-:Y:S01]  /*69c0*/  IMAD R54, R16.reuse, R54, RZ ;  /* 0x0000003610367224 */ /* 0x040fe200078e02ff */
[----:B------:R-:W-:Y:S01]  /*69d0*/  SHF.R.S32.HI R13, RZ, 0x18, R80 ;  /* 0x00000018ff0d7819 */ /* 0x000fe20000011450 */
[----:B------:R-:W-:Y:S01]  /*69e0*/  IMAD R52, R3, UR45, R52 ;  /* 0x0000002d03347c24 */ /* 0x000fe2000f8e0234 */
[----:B------:R-:W-:Y:S01]  /*69f0*/  SHF.R.S32.HI R14, RZ, 0x18, R57 ;  /* 0x00000018ff0e7819 */ /* 0x000fe20000011439 */
[----:B------:R-:W-:Y:S01]  /*6a00*/  IMAD R55, R16, R55, RZ ;  /* 0x0000003710377224 */ /* 0x000fe200078e02ff */
[----:B------:R-:W-:Y:S01]  /*6a10*/  MOV R3, R83 ;  /* 0x0000005300037202 */ /* 0x000fe20000000f00 */
[C---:B------:R-:W-:Y:S01]  /*6a20*/  IMAD.U32 R79, R18.reuse, 0x10000, RZ ;  /* 0x00010000124f7824 */ /* 0x040fe200078e00ff */
[----:B------:R-:W-:Y:S01]  /*6a30*/  SHF.L.U32 R78, R18, 0x8, RZ ;  /* 0x00000008124e7819 */ /* 0x000fe200000006ff */
[----:B------:R-:W-:Y:S01]  /*6a40*/  IMAD R53, R0, UR45, R53 ;  /* 0x0000002d00357c24 */ /* 0x000fe2000f8e0235 */
[----:B------:R-:W-:Y:S01]  /*6a50*/  PRMT R77, R19, 0x8880, RZ ;  /* 0x00008880134d7816 */ /* 0x000fe200000000ff */
[----:B------:R-:W-:Y:S01]  /*6a60*/  IMAD R54, R13, UR45, R54 ;  /* 0x0000002d0d367c24 */ /* 0x000fe2000f8e0236 */
[----:B------:R-:W-:Y:S01]  /*6a70*/  SHF.R.S32.HI R0, RZ, 0x18, R79 ;  /* 0x00000018ff007819 */ /* 0x000fe2000001144f */
[----:B------:R-:W-:Y:S01]  /*6a80*/  IMAD R55, R14, UR45, R55 ;  /* 0x0000002d0e377c24 */ /* 0x000fe2000f8e0237 */
[----:B------:R-:W-:Y:S01]  /*6a90*/  SHF.R.S32.HI R18, RZ, 0x18, R18 ;  /* 0x00000018ff127819 */ /* 0x000fe20000011412 */
[----:B------:R-:W-:Y:S01]  /*6aa0*/  IMAD R40, R3, UR45, R40 ;  /* 0x0000002d03287c24 */ /* 0x000fe2000f8e0228 */
[----:B------:R-:W-:Y:S01]  /*6ab0*/  SHF.R.S32.HI R3, RZ, 0x18, R78 ;  /* 0x00000018ff037819 */ /* 0x000fe2000001144e */
[C---:B------:R-:W-:Y:S01]  /*6ac0*/  IMAD R42, R16.reuse, R42, RZ ;  /* 0x0000002a102a7224 */ /* 0x040fe200078e02ff */
[C---:B------:R-:W-:Y:S01]  /*6ad0*/  SHF.L.U32 R75, R19.reuse, 0x10, RZ ;  /* 0x00000010134b7819 */ /* 0x040fe200000006ff */
[----:B------:R-:W-:Y:S01]  /*6ae0*/  IMAD R43, R16, R43, RZ ;  /* 0x0000002b102b7224 */ /* 0x000fe200078e02ff */
[----:B------:R-:W-:Y:S01]  /*6af0*/  SHF.L.U32 R15, R19, 0x8, RZ ;  /* 0x00000008130f7819 */ /* 0x000fe200000006ff */
[----:B------:R-:W-:Y:S01]  /*6b00*/  IMAD R41, R0, UR45, R41 ;  /* 0x0000002d00297c24 */ /* 0x000fe2000f8e0229 */
[----:B------:R-:W-:Y:S01]  /*6b10*/  MOV R13, R77 ;  /* 0x0000004d000d7202 */ /* 0x000fe20000000f00 */
[----:B------:R-:W-:Y:S01]  /*6b20*/  IMAD R44, R16, R44, RZ ;  /* 0x0000002c102c7224 */ /* 0x000fe200078e02ff */
[----:B------:R-:W-:Y:S01]  /*6b30*/  SHF.R.S32.HI R0, RZ, 0x18, R75 ;  /* 0x00000018ff007819 */ /* 0x000fe2000001144b */
[----:B------:R-:W-:Y:S01]  /*6b40*/  IMAD R42, R3, UR45, R42 ;  /* 0x0000002d032a7c24 */ /* 0x000fe2000f8e022a */
[----:B------:R-:W-:Y:S01]  /*6b50*/  PRMT R76, R22, 0x8880, RZ ;  /* 0x00008880164c7816 */ /* 0x000fe200000000ff */
[----:B------:R-:W-:Y:S01]  /*6b60*/  IMAD R45, R16, R45, RZ ;  /* 0x0000002d102d7224 */ /* 0x000fe200078e02ff */
[----:B------:R-:W-:Y:S01]  /*6b70*/  SHF.R.S32.HI R15, RZ, 0x18, R15 ;  /* 0x00000018ff0f7819 */ /* 0x000fe2000001140f */
[----:B------:R-:W-:Y:S01]  /*6b80*/  IMAD R43, R18, UR45, R43 ;  /* 0x0000002d122b7c24 */ /* 0x000fe2000f8e022b */
[----:B------:R-:W-:Y:S01]  /*6b90*/  SHF.R.S32.HI R20, RZ, 0x18, R19 ;  /* 0x00000018ff147819 */ /* 0x000fe20000011413 */
[----:B------:R-:W-:Y:S01]  /*6ba0*/  IMAD R46, R16, R46, RZ ;  /* 0x0000002e102e7224 */ /* 0x000fe200078e02ff */
[----:B------:R-:W-:Y:S01]  /*6bb0*/  SHF.L.U32 R74, R22, 0x10, RZ ;  /* 0x00000010164a7819 */ /* 0x000fe200000006ff */
[----:B------:R-:W-:Y:S01]  /*6bc0*/  IMAD R44, R13, UR45, R44 ;  /* 0x0000002d0d2c7c24 */ /* 0x000fe2000f8e022c */
[----:B------:R-:W-:Y:S01]  /*6bd0*/  MOV R3, R76 ;  /* 0x0000004c00037202 */ /* 0x000fe20000000f00 */
[----:B------:R-:W-:Y:S01]  /*6be0*/  IMAD R47, R16, R47, RZ ;  /* 0x0000002f102f7224 */ /* 0x000fe200078e02ff */
[C---:B------:R-:W-:Y:S01]  /*6bf0*/  PRMT R72, R23.reuse, 0x8880, RZ ;  /* 0x0000888017487816 */ /* 0x040fe200000000ff */
[----:B------:R-:W-:Y:S01]  /*6c00*/  IMAD R45, R0, UR45, R45 ;  /* 0x0000002d002d7c24 */ /* 0x000fe2000f8e022d */
[----:B------:R-:W-:Y:S01]  /*6c10*/  SHF.R.S32.HI R0, RZ, 0x18, R74 ;  /* 0x00000018ff007819 */ /* 0x000fe2000001144a */
[----:B------:R-:W-:Y:S01]  /*6c20*/  IMAD R32, R16, R32, RZ ;  /* 0x0000002010207224 */ /* 0x000fe200078e02ff */
[----:B------:R-:W-:Y:S01]  /*6c30*/  SHF.L.U32 R70, R23, 0x10, RZ ;  /* 0x0000001017467819 */ /* 0x000fe200000006ff */
[----:B------:R-:W-:Y:S01]  /*6c40*/  IMAD.SHL.U32 R73, R22, 0x100, RZ ;  /* 0x0000010016497824 */ /* 0x000fe200078e00ff */
[----:B------:R-:W-:Y:S01]  /*6c50*/  SHF.R.S32.HI R22, RZ, 0x18, R22 ;  /* 0x00000018ff167819 */ /* 0x000fe20000011416 */
[----:B------:R-:W-:Y:S01]  /*6c60*/  IMAD R46, R15, UR45, R46 ;  /* 0x0000002d0f2e7c24 */ /* 0x000fe2000f8e022e */
[----:B------:R-:W-:Y:S01]  /*6c70*/  SHF.L.U32 R68, R23, 0x8, RZ ;  /* 0x0000000817447819 */ /* 0x000fe200000006ff */
[----:B------:R-:W-:Y:S01]  /*6c80*/  IMAD R47, R20, UR45, R47 ;  /* 0x0000002d142f7c24 */ /* 0x000fe2000f8e022f */
[----:B------:R-:W-:Y:S01]  /*6c90*/  PRMT R71, R58, 0x8880, RZ ;  /* 0x000088803a477816 */ /* 0x000fe200000000ff */
[C---:B------:R-:W-:Y:S01]  /*6ca0*/  IMAD R33, R16.reuse, R33, RZ ;  /* 0x0000002110217224 */ /* 0x040fe200078e02ff */
[----:B------:R-:W-:Y:S01]  /*6cb0*/  SHF.R.S32.HI R15, RZ, 0x18, R68 ;  /* 0x00000018ff0f7819 */ /* 0x000fe20000011444 */
[----:B------:R-:W-:Y:S01]  /*6cc0*/  IMAD R32, R3, UR45, R32 ;  /* 0x0000002d03207c24 */ /* 0x000fe2000f8e0220 */
[----:B------:R-:W-:Y:S01]  /*6cd0*/  SHF.R.S32.HI R3, RZ, 0x18, R73 ;  /* 0x00000018ff037819 */ /* 0x000fe20000011449 */
[C---:B------:R-:W-:Y:S01]  /*6ce0*/  IMAD R34, R16.reuse, R34, RZ ;  /* 0x0000002210227224 */ /* 0x040fe200078e02ff */
[----:B------:R-:W-:Y:S01]  /*6cf0*/  SHF.R.S32.HI R56, RZ, 0x18, R23 ;  /* 0x00000018ff387819 */ /* 0x000fe20000011417 */
[----:B------:R-:W-:Y:S01]  /*6d00*/  IMAD R35, R16, R35, RZ ;  /* 0x0000002310237224 */ /* 0x000fe200078e02ff */
[----:B------:R-:W-:Y:S01]  /*6d10*/  SHF.L.U32 R69, R58, 0x10, RZ ;  /* 0x000000103a457819 */ /* 0x000fe200000006ff */
[----:B------:R-:W-:Y:S01]  /*6d20*/  IMAD R33, R0, UR45, R33 ;  /* 0x0000002d00217c24 */ /* 0x000fe2000f8e0221 */
[----:B------:R-:W-:Y:S01]  /*6d30*/  SHF.R.S32.HI R0, RZ, 0x18, R70 ;  /* 0x00000018ff007819 */ /* 0x000fe20000011446 */
[----:B------:R-:W-:Y:S01]  /*6d40*/  IMAD R36, R16, R36, RZ ;  /* 0x0000002410247224 */ /* 0x000fe200078e02ff */
[----:B------:R-:W-:Y:S01]  /*6d50*/  SHF.L.U32 R66, R58, 0x8, RZ ;  /* 0x000000083a427819 */ /* 0x000fe200000006ff */
[----:B------:R-:W-:Y:S01]  /*6d60*/  IMAD.MOV.U32 R13, RZ, RZ, R72 ;  /* 0x000000ffff0d7224 */ /* 0x000fe200078e0048 */
[----:B------:R-:W-:Y:S01]  /*6d70*/  PRMT R64, R59, 0x8880, RZ ;  /* 0x000088803b407816 */ /* 0x000fe200000000ff */
[----:B------:R-:W-:Y:S01]  /*6d80*/  IMAD R34, R3, UR45, R34 ;  /* 0x0000002d03227c24 */ /* 0x000fe2000f8e0222 */
[----:B------:R-:W-:Y:S01]  /*6d90*/  MOV R3, R71 ;  /* 0x0000004700037202 */ /* 0x000fe20000000f00 */
[----:B------:R-:W-:Y:S01]  /*6da0*/  IMAD R37, R16, R37, RZ ;  /* 0x0000002510257224 */ /* 0x000fe200078e02ff */
[----:B------:R-:W-:Y:S01]  /*6db0*/  SHF.R.S32.HI R58, RZ, 0x18, R58 ;  /* 0x00000018ff3a7819 */ /* 0x000fe2000001143a */
[----:B------:R-:W-:Y:S01]  /*6dc0*/  IMAD R35, R22, UR45, R35 ;  /* 0x0000002d16237c24 */ /* 0x000fe2000f8e0223 */
[----:B------:R-:W-:Y:S01]  /*6dd0*/  SHF.L.U32 R57, R59, 0x8, RZ ;  /* 0x000000083b397819 */ /* 0x000fe200000006ff */
[----:B------:R-:W-:Y:S01]  /*6de0*/  IMAD R38, R16, R38, RZ ;  /* 0x0000002610267224 */ /* 0x000fe200078e02ff */
[----:B------:R-:W-:Y:S01]  /*6df0*/  PRMT R67, R62, 0x8880, RZ ;  /* 0x000088803e437816 */ /* 0x000fe200000000ff */
[----:B------:R-:W-:Y:S01]  /*6e00*/  IMAD R36, R13, UR45, R36 ;  /* 0x0000002d0d247c24 */ /* 0x000fe2000f8e0224 */
[----:B------:R-:W-:Y:S01]  /*6e10*/  MOV R13, R64 ;  /* 0x00000040000d7202 */ /* 0x000fe20000000f00 */
[----:B------:R-:W-:Y:S01]  /*6e20*/  IMAD R39, R16, R39, RZ ;  /* 0x0000002710277224 */ /* 0x000fe200078e02ff */
[----:B------:R-:W-:Y:S01]  /*6e30*/  SHF.R.S32.HI R60, RZ, 0x18, R59 ;  /* 0x00000018ff3c7819 */ /* 0x000fe2000001143b */
[----:B------:R-:W-:Y:S01]  /*6e40*/  IMAD R37, R0, UR45, R37 ;  /* 0x0000002d00257c24 */ /* 0x000fe2000f8e0225 */
[----:B------:R-:W-:Y:S01]  /*6e50*/  SHF.R.S32.HI R0, RZ, 0x18, R69 ;  /* 0x00000018ff007819 */ /* 0x000fe20000011445 */
[----:B------:R-:W-:Y:S01]  /*6e60*/  IMAD R24, R16, R24, RZ ;  /* 0x0000001810187224 */ /* 0x000fe200078e02ff */
[----:B------:R-:W-:Y:S01]  /*6e70*/  SHF.L.U32 R65, R62, 0x10, RZ ;  /* 0x000000103e417819 */ /* 0x000fe200000006ff */
[----:B------:R-:W-:Y:S01]  /*6e80*/  IMAD R38, R15, UR45, R38 ;  /* 0x0000002d0f267c24 */ /* 0x000fe2000f8e0226 */
[C---:B------:R-:W-:Y:S01]  /*6e90*/  PRMT R23, R63.reuse, 0x8880, RZ ;  /* 0x000088803f177816 */ /* 0x040fe200000000ff */
[----:B------:R-:W-:Y:S01]  /*6ea0*/  IMAD R39, R56, UR45, R39 ;  /* 0x0000002d38277c24 */ /* 0x000fe2000f8e0227 */
[----:B------:R-:W-:Y:S01]  /*6eb0*/  SHF.R.S32.HI R12, RZ, 0x18, R62 ;  /* 0x00000018ff0c7819 */ /* 0x000fe2000001143e */
[C---:B------:R-:W-:Y:S01]  /*6ec0*/  IMAD R25, R16.reuse, R25, RZ ;  /* 0x0000001910197224 */ /* 0x040fe200078e02ff */
[----:B------:R-:W-:Y:S01]  /*6ed0*/  SHF.L.U32 R21, R63, 0x10, RZ ;  /* 0x000000103f157819 */ /* 0x000fe200000006ff */
[----:B------:R-:W-:Y:S01]  /*6ee0*/  IMAD R24, R3, UR45, R24 ;  /* 0x0000002d03187c24 */ /* 0x000fe2000f8e0218 */
[----:B------:R-:W-:Y:S01]  /*6ef0*/  SHF.R.S32.HI R3, RZ, 0x18, R66 ;  /* 0x00000018ff037819 */ /* 0x000fe20000011442 */
[----:B------:R-:W-:Y:S01]  /*6f00*/  IMAD R26, R16, R26, RZ ;  /* 0x0000001a101a7224 */ /* 0x000fe200078e02ff */
[----:B------:R-:W-:Y:S01]  /*6f10*/  I2IP.S8.S32.SAT R88, R51, R50, RZ ;  /* 0x0000003233587239 */ /* 0x000fe200000014ff */
[----:B------:R-:W-:Y:S01]  /*6f20*/  IMAD.U32 R61, R59, 0x10000, RZ ;  /* 0x000100003b3d7824 */ /* 0x000fe200078e00ff */
[----:B------:R-:W-:Y:S01]  /*6f30*/  SHF.L.U32 R59, R62, 0x8, RZ ;  /* 0x000000083e3b7819 */ /* 0x000fe200000006ff */
[----:B------:R-:W-:Y:S01]  /*6f40*/  IMAD R27, R16, R27, RZ ;  /* 0x0000001b101b7224 */ /* 0x000fe200078e02ff */
[----:B------:R-:W-:Y:S01]  /*6f50*/  SHF.R.S32.HI R62, RZ, 0x18, R63 ;  /* 0x00000018ff3e7819 */ /* 0x000fe2000001143f */
[----:B------:R-:W-:Y:S01]  /*6f60*/  IMAD R25, R0, UR45, R25 ;  /* 0x0000002d00197c24 */ /* 0x000fe2000f8e0219 */
[----:B------:R-:W-:Y:S01]  /*6f70*/  SHF.R.S32.HI R0, RZ, 0x18, R61 ;  /* 0x00000018ff007819 */ /* 0x000fe2000001143d */
[C---:B------:R-:W-:Y:S01]  /*6f80*/  IMAD R28, R16.reuse, R28, RZ ;  /* 0x0000001c101c7224 */ /* 0x040fe200078e02ff */
[----:B------:R-:W-:Y:S01]  /*6f90*/  I2IP.S8.S32.SAT R89, R55, R54, RZ ;  /* 0x0000003637597239 */ /* 0x000fe200000014ff */
[----:B------:R-:W-:Y:S01]  /*6fa0*/  IMAD R26, R3, UR45, R26 ;  /* 0x0000002d031a7c24 */ /* 0x000fe2000f8e021a */
[----:B------:R-:W-:Y:S01]  /*6fb0*/  SHF.R.S32.HI R3, RZ, 0x18, R57 ;  /* 0x00000018ff037819 */ /* 0x000fe20000011439 */
[----:B------:R-:W-:Y:S01]  /*6fc0*/  IMAD R29, R16, R29, RZ ;  /* 0x0000001d101d7224 */ /* 0x000fe200078e02ff */
[----:B------:R-:W-:Y:S01]  /*6fd0*/  I2IP.S8.S32.SAT R100, R43, R42, RZ ;  /* 0x0000002a2b647239 */ /* 0x000fe200000014ff */
[----:B------:R-:W-:Y:S01]  /*6fe0*/  IMAD R27, R58, UR45, R27 ;  /* 0x0000002d3a1b7c24 */ /* 0x000fe2000f8e021b */
[----:B------:R-:W-:Y:S01]  /*6ff0*/  I2IP.S8.S32.SAT R101, R47, R46, RZ ;  /* 0x0000002e2f657239 */ /* 0x000fe200000014ff */
[----:B------:R-:W-:Y:S01]  /*7000*/  IMAD R30, R16, R30, RZ ;  /* 0x0000001e101e7224 */ /* 0x000fe200078e02ff */
[----:B------:R-:W-:Y:S01]  /*7010*/  I2IP.S8.S32.SAT R102, R35, R34, RZ ;  /* 0x0000002223667239 */ /* 0x000fe200000014ff */
[----:B------:R-:W-:Y:S01]  /*7020*/  IMAD R28, R13, UR45, R28 ;  /* 0x0000002d0d1c7c24 */ /* 0x000fe2000f8e021c */
[----:B------:R-:W-:Y:S01]  /*7030*/  MOV R13, R67 ;  /* 0x00000043000d7202 */ /* 0x000fe20000000f00 */
[----:B------:R-:W-:Y:S01]  /*7040*/  IMAD R29, R0, UR45, R29 ;  /* 0x0000002d001d7c24 */ /* 0x000fe2000f8e021d */
[----:B------:R-:W-:Y:S01]  /*7050*/  SHF.R.S32.HI R0, RZ, 0x18, R65 ;  /* 0x00000018ff007819 */ /* 0x000fe20000011441 */
[C---:B------:R-:W-:Y:S01]  /*7060*/  IMAD R31, R16.reuse, R31, RZ ;  /* 0x0000001f101f7224 */ /* 0x040fe200078e02ff */
[----:B------:R-:W-:Y:S01]  /*7070*/  UIADD3 UR4, UPT, UPT, UR47, 0x120, URZ ;  /* 0x000001202f047890 */ /* 0x000fe2000fffe0ff */
[C---:B-1----:R-:W-:Y:S01]  /*7080*/  IMAD R4, R16.reuse, R4, RZ ;  /* 0x0000000410047224 */ /* 0x042fe200078e02ff */
[----:B------:R-:W-:Y:S01]  /*7090*/  I2IP.S8.S32.SAT R103, R39, R38, RZ ;  /* 0x0000002627677239 */ /* 0x000fe200000014ff */
[----:B------:R-:W-:Y:S01]  /*70a0*/  IMAD R30, R3, UR45, R30 ;  /* 0x0000002d031e7c24 */ /* 0x000fe2000f8e021e */
[----:B------:R-:W-:Y:S01]  /*70b0*/  SHF.R.S32.HI R3, RZ, 0x18, R59 ;  /* 0x00000018ff037819 */ /* 0x000fe2000001143b */
[----:B------:R-:W-:Y:S01]  /*70c0*/  IMAD R5, R16, R5, RZ ;  /* 0x0000000510057224 */ /* 0x000fe200078e02ff */
[----:B------:R-:W-:Y:S01]  /*70d0*/  UPRMT UR4, UR50, 0x654, UR4 ;  /* 0x0000065432047896 */ /* 0x000fe20008000004 */
[----:B------:R-:W-:Y:S01]  /*70e0*/  IMAD R31, R60, UR45, R31 ;  /* 0x0000002d3c1f7c24 */ /* 0x000fe2000f8e021f */
[----:B------:R-:W-:Y:S01]  /*70f0*/  I2IP.S8.S32.SAT R104, R27, R26, RZ ;  /* 0x0000001a1b687239 */ /* 0x000fe200000014ff */
[----:B------:R-:W-:Y:S01]  /*7100*/  IMAD R4, R13, UR45, R4 ;  /* 0x0000002d0d047c24 */ /* 0x000fe2000f8e0204 */
[----:B------:R-:W-:Y:S01]  /*7110*/  MOV R13, R23 ;  /* 0x00000017000d7202 */ /* 0x000fe20000000f00 */
[----:B------:R-:W-:Y:S01]  /*7120*/  IMAD R6, R16, R6, RZ ;  /* 0x0000000610067224 */ /* 0x000fe200078e02ff */
[----:B------:R-:W-:Y:S01]  /*7130*/  I2IP.S8.S32.SAT R105, R31, R30, RZ ;  /* 0x0000001e1f697239 */ /* 0x000fe200000014ff */
[----:B------:R-:W-:Y:S01]  /*7140*/  IMAD R5, R0, UR45, R5 ;  /* 0x0000002d00057c24 */ /* 0x000fe2000f8e0205 */
[----:B------:R-:W-:Y:S01]  /*7150*/  SHF.R.S32.HI R0, RZ, 0x18, R21 ;  /* 0x00000018ff007819 */ /* 0x000fe20000011415 */
[C---:B------:R-:W-:Y:S01]  /*7160*/  IMAD R7, R16.reuse, R7, RZ ;  /* 0x0000000710077224 */ /* 0x040fe200078e02ff */
[----:B------:R-:W-:Y:S01]  /*7170*/  I2IP.S8.S32.SAT R88, R49, R48, R88 ;  /* 0x0000003031587239 */ /* 0x000fe20000001458 */
[----:B------:R-:W-:Y:S01]  /*7180*/  IMAD.SHL.U32 R19, R63, 0x100, RZ ;  /* 0x000001003f137824 */ /* 0x000fe200078e00ff */
[----:B------:R-:W-:Y:S01]  /*7190*/  I2IP.S8.S32.SAT R89, R53, R52, R89 ;  /* 0x0000003435597239 */ /* 0x000fe20000001459 */
[C---:B------:R-:W-:Y:S01]  /*71a0*/  IMAD R8, R16.reuse, R8, RZ ;  /* 0x0000000810087224 */ /* 0x040fe200078e02ff */
[----:B------:R-:W-:Y:S01]  /*71b0*/  I2IP.S8.S32.SAT R100, R41, R40, R100 ;  /* 0x0000002829647239 */ /* 0x000fe20000001464 */
[----:B------:R-:W-:Y:S01]  /*71c0*/  IMAD R6, R3, UR45, R6 ;  /* 0x0000002d03067c24 */ /* 0x000fe2000f8e0206 */
[----:B------:R-:W-:Y:S01]  /*71d0*/  SHF.R.S32.HI R3, RZ, 0x18, R19 ;  /* 0x00000018ff037819 */ /* 0x000fe20000011413 */
[----:B------:R-:W-:Y:S01]  /*71e0*/  IMAD R9, R16, R9, RZ ;  /* 0x0000000910097224 */ /* 0x000fe200078e02ff */
[----:B------:R-:W-:Y:S01]  /*71f0*/  I2IP.S8.S32.SAT R101, R45, R44, R101 ;  /* 0x0000002c2d657239 */ /* 0x000fe20000001465 */
[----:B------:R-:W-:Y:S01]  /*7200*/  IMAD R7, R12, UR45, R7 ;  /* 0x0000002d0c077c24 */ /* 0x000fe2000f8e0207 */
[----:B------:R-:W-:Y:S01]  /*7210*/  I2IP.S8.S32.SAT R102, R33, R32, R102 ;  /* 0x0000002021667239 */ /* 0x000fe20000001466 */
[----:B------:R-:W-:Y:S01]  /*7220*/  IMAD R8, R13, UR45, R8 ;  /* 0x0000002d0d087c24 */ /* 0x000fe2000f8e0208 */
[----:B------:R-:W-:Y:S01]  /*7230*/  I2IP.S8.S32.SAT R103, R37, R36, R103 ;  /* 0x0000002425677239 */ /* 0x000fe20000001467 */
[----:B------:R-:W-:Y:S01]  /*7240*/  IMAD R10, R16, R10, RZ ;  /* 0x0000000a100a7224 */ /* 0x000fe200078e02ff */
[----:B------:R-:W-:Y:S01]  /*7250*/  I2IP.S8.S32.SAT R106, R7, R6, RZ ;  /* 0x00000006076a7239 */ /* 0x000fe200000014ff */
[----:B------:R-:W-:Y:S01]  /*7260*/  IMAD R9, R0, UR45, R9 ;  /* 0x0000002d00097c24 */ /* 0x000fe2000f8e0209 */
[----:B------:R-:W-:Y:S01]  /*7270*/  I2IP.S8.S32.SAT R104, R25, R24, R104 ;  /* 0x0000001819687239 */ /* 0x000fe20000001468 */
[----:B------:R-:W-:Y:S01]  /*7280*/  IMAD R11, R16, R11, RZ ;  /* 0x0000000b100b7224 */ /* 0x000fe200078e02ff */
[----:B------:R-:W-:Y:S01]  /*7290*/  I2IP.S8.S32.SAT R105, R29, R28, R105 ;  /* 0x0000001c1d697239 */ /* 0x000fe20000001469 */
[----:B------:R-:W-:Y:S01]  /*72a0*/  IMAD R10, R3, UR45, R10 ;  /* 0x0000002d030a7c24 */ /* 0x000fe2000f8e020a */
[----:B------:R-:W-:Y:S01]  /*72b0*/  I2IP.S8.S32.SAT R106, R5, R4, R106 ;  /* 0x00000004056a7239 */ /* 0x000fe2000000146a */
[----:B------:R-:W-:Y:S01]  /*72c0*/  IMAD R11, R62, UR45, R11 ;  /* 0x0000002d3e0b7c24 */ /* 0x000fe2000f8e020b */
[----:B------:R-:W-:Y:S01]  /*72d0*/  NOP ;  /* 0x0000000000007918 */ /* 0x000fe20000000000 */
[----:B------:R-:W-:Y:S01]  /*72e0*/  SYNCS.ARRIVE.TRANS64.RED.A1T0 RZ, [UR4], RZ ;  /* 0x000000ffffff79a7 */ /* 0x000fe20008100404 */
[----:B------:R1:W-:Y:S01]  /*72f0*/  STS.64 [R90+UR46+0x1600], R88 ;  /* 0x001600585a007988 */ /* 0x0003e20008000a2e */
[----:B------:R-:W-:Y:S01]  /*7300*/  UIADD3 UR6, UPT, UPT, UR39, 0x1, URZ ;  /* 0x0000000127067890 */ /* 0x000fe2000fffe0ff */
[----:B------:R-:W-:Y:S01]  /*7310*/  I2IP.S8.S32.SAT R107, R11, R10, RZ ;  /* 0x0000000a0b6b7239 */ /* 0x000fe200000014ff */
[----:B------:R-:W-:Y:S03]  /*7320*/  BSSY.RECONVERGENT B0, `(.L_x_107) ;  /* 0x000002c000007945 */ /* 0x000fe60003800200 */
[----:B------:R1:W-:Y:S01]  /*7330*/  STS.64 [R90+UR46+0x1a00], R100 ;  /* 0x001a00645a007988 */ /* 0x0003e20008000a2e */
[----:B------:R-:W-:Y:S05]  /*7340*/  I2IP.S8.S32.SAT R107, R9, R8, R107 ;  /* 0x00000008096b7239 */ /* 0x000fea000000146b */
[----:B------:R1:W-:Y:S06]  /*7350*/  STS.64 [R90+UR46+0x1e00], R102 ;  /* 0x001e00665a007988 */ /* 0x0003ec0008000a2e */
[----:B------:R1:W-:Y:S06]  /*7360*/  STS.64 [R90+UR46+0x2200], R104 ;  /* 0x002200685a007988 */ /* 0x0003ec0008000a2e */
[----:B------:R1:W-:Y:S01]  /*7370*/  STS.64 [R90+UR46+0x2600], R106 ;  /* 0x0026006a5a007988 */ /* 0x0003e20008000a2e */
[----:B------:R-:W-:Y:S01]  /*7380*/  @!PT LDS RZ, [RZ] ;  /* 0x00000000fffff984 */ /* 0x000fe20000000800 */
[----:B------:R-:W-:Y:S01]  /*7390*/  @!PT LDS RZ, [RZ] ;  /* 0x00000000fffff984 */ /* 0x000fe20000000800 */
[----:B------:R-:W-:Y:S01]  /*73a0*/  @!PT LDS RZ, [RZ] ;  /* 0x00000000fffff984 */ /* 0x000fe20000000800 */
[----:B------:R-:W-:Y:S01]  /*73b0*/  @!PT LDS RZ, [RZ] ;  /* 0x00000000fffff984 */ /* 0x000fe20000000800 */
[----:B------:R3:W-:Y:S06]  /*73c0*/  MEMBAR.ALL.CTA ;  /* 0x0000000000007992 */ /* 0x0007ec0000008000 */
[----:B---3--:R-:W3:Y:S02]  /*73d0*/  FENCE.VIEW.ASYNC.S ;  /* 0x00000000000073c6 */ /* 0x008ee40000000000 */
[----:B---3--:R-:W-:Y:S06]  /*73e0*/  BAR.SYNC.DEFER_BLOCKING 0x1, 0x80 ;  /* 0x0042000000007b1d */ /* 0x008fec0000010000 */
[----:B------:R-:W-:Y:S05]  /*73f0*/  @P0 BRA `(.L_x_108) ;  /* 0x0000000000780947 */ /* 0x000fea0003800000 */
[----:B------:R-:W3:Y:S01]  /*7400*/  LDCU.64 UR12, c[0x0][0x348] ;  /* 0x00006900ff0c77ac */ /* 0x000ee20008000a00 */
[----:B------:R-:W-:Y:S02]  /*7410*/  UIMAD UR9, UR49, 0x50, URZ ;  /* 0x00000050310978a4 */ /* 0x000fe4000f8e02ff */
[----:B------:R-:W-:Y:S02]  /*7420*/  USHF.L.U32 UR10, UR48, 0x6, URZ ;  /* 0x00000006300a7899 */ /* 0x000fe400080006ff */
[----:B------:R-:W-:Y:S01]  /*7430*/  UIADD3 UR8, UPT, UPT, UR46, 0x1600, URZ ;  /* 0x000016002e087890 */ /* 0x000fe2000fffe0ff */
[----:B------:R-:W-:Y:S01]  /*7440*/  UMOV UR11, UR36 ;  /* 0x00000024000b7c82 */ /* 0x000fe20008000000 */
[----:B------:R-:W-:Y:S02]  /*7450*/  UIADD3 UR24, UPT, UPT, UR46, 0x1a00, URZ ;  /* 0x00001a002e187890 */ /* 0x000fe4000fffe0ff */
[----:B------:R-:W-:Y:S01]  /*7460*/  UIADD3 UR25, UPT, UPT, UR9, 0x10, URZ ;  /* 0x0000001009197890 */ /* 0x000fe2000fffe0ff */
[----:B------:R-:W-:Y:S01]  /*7470*/  UMOV UR27, UR36 ;  /* 0x00000024001b7c82 */ /* 0x000fe20008000000 */
[----:B------:R-:W-:Y:S01]  /*7480*/  UMOV UR26, UR10 ;  /* 0x0000000a001a7c82 */ /* 0x000fe20008000000 */
[----:B------:R-:W-:Y:S02]  /*7490*/  UIADD3 UR16, UPT, UPT, UR46, 0x1e00, URZ ;  /* 0x00001e002e107890 */ /* 0x000fe4000fffe0ff */
[----:B---3--:R-:W-:Y:S02]  /*74a0*/  UIADD3 UR4, UP0, UPT, UR12, 0x680, URZ ;  /* 0x000006800c047890 */ /* 0x008fe4000ff1e0ff */
[----:B------:R-:W-:Y:S02]  /*74b0*/  UIADD3 UR17, UPT, UPT, UR9, 0x20, URZ ;  /* 0x0000002009117890 */ /* 0x000fe4000fffe0ff */
[----:B------:R-:W-:Y:S01]  /*74c0*/  UIADD3.X UR5, UPT, UPT, URZ, UR13, URZ, UP0, !UPT ;  /* 0x0000000dff057290 */ /* 0x000fe200087fe4ff */
[----:B------:R-:W-:Y:S01]  /*74d0*/  UMOV UR19, UR36 ;  /* 0x0000002400137c82 */ /* 0x000fe20008000000 */
[----:B------:R-:W-:Y:S01]  /*74e0*/  UMOV UR18, UR10 ;  /* 0x0000000a00127c82 */ /* 0x000fe20008000000 */
[----:B------:R-:W-:Y:S02]  /*74f0*/  UIADD3 UR20, UPT, UPT, UR46, 0x2200, URZ ;  /* 0x000022002e147890 */ /* 0x000fe4000fffe0ff */
[----:B------:R-:W-:Y:S01]  /*7500*/  UIADD3 UR21, UPT, UPT, UR9, 0x30, URZ ;  /* 0x0000003009157890 */ /* 0x000fe2000fffe0ff */
[----:B------:R-:W-:Y:S03]  /*7510*/  UMOV UR23, UR36 ;  /* 0x0000002400177c82 */ /* 0x000fe60008000000 */
[----:B------:R3:W-:Y:S01]  /*7520*/  UTMASTG.3D [UR8], [UR4] ;  /* 0x00000008040073b5 */ /* 0x0007e20008010000 */
[----:B------:R-:W-:Y:S01]  /*7530*/  UMOV UR22, UR10 ;  /* 0x0000000a00167c82 */ /* 0x000fe20008000000 */
[----:B------:R-:W-:Y:S02]  /*7540*/  UIADD3 UR12, UPT, UPT, UR46, 0x2600, URZ ;  /* 0x000026002e0c7890 */ /* 0x000fe4000fffe0ff */
[----:B------:R-:W-:Y:S01]  /*7550*/  UIADD3 UR13, UPT, UPT, UR9, 0x40, URZ ;  /* 0x00000040090d7890 */ /* 0x000fe2000fffe0ff */
[----:B------:R-:W-:Y:S01]  /*7560*/  UMOV UR15, UR36 ;  /* 0x00000024000f7c82 */ /* 0x000fe20008000000 */
[----:B------:R-:W-:Y:S01]  /*7570*/  UMOV UR14, UR10 ;  /* 0x0000000a000e7c82 */ /* 0x000fe20008000000 */
[----:B------:R3:W-:Y:S01]  /*7580*/  UTMASTG.3D [UR24], [UR4] ;  /* 0x00000018040073b5 */ /* 0x0007e20008010000 */
[----:B------:R3:W-:Y:S01]  /*7590*/  UTMASTG.3D [UR16], [UR4] ;  /* 0x00000010040073b5 */ /* 0x0007e20008010000 */
[----:B------:R3:W-:Y:S04]  /*75a0*/  UTMASTG.3D [UR20], [UR4] ;  /* 0x00000014040073b5 */ /* 0x0007e80008010000 */
[----:B------:R3:W-:Y:S01]  /*75b0*/  UTMASTG.3D [UR12], [UR4] ;  /* 0x0000000c040073b5 */ /* 0x0007e20008010000 */
[----:B------:R0:W-:Y:S01]  /*75c0*/  UTMACMDFLUSH ;  /* 0x00000000000079b7 */ /* 0x0001e20000000000 */
[----:B---3--:R-:W-:Y:S04]  /*75d0*/  DEPBAR.LE SB0, 0x0 ;  /* 0x000080000000791a */ /* 0x008fe80000000000 */
.L_x_108:
[----:B------:R-:W-:Y:S05]  /*75e0*/  BSYNC.RECONVERGENT B0 ;  /* 0x0000000000007941 */ /* 0x000fea0003800200 */
.L_x_107:
[----:B------:R-:W-:Y:S01]  /*75f0*/  UISETP.NE.AND UP1, UPT, UR51, URZ, UPT ;  /* 0x000000ff3300728c */ /* 0x000fe2000bf25270 */
[----:B------:R-:W-:Y:S01]  /*7600*/  R2UR UR4, R93 ;  /* 0x000000005d0472ca */ /* 0x000fe200000e0000 */
[----:B------:R-:W-:Y:S01]  /*7610*/  UISETP.NE.AND UP0, UPT, UR6, 0x4, UPT ;  /* 0x000000040600788c */ /* 0x000fe2000bf05270 */
[----:B------:R-:W-:Y:S01]  /*7620*/  BAR.SYNC.DEFER_BLOCKING 0x1, 0x80 ;  /* 0x0042000000007b1d */ /* 0x000fe20000010000 */
[C---:B------:R-:W-:Y:S01]  /*7630*/  ISETP.NE.AND P0, PT, R95.reuse, 0x2, PT ;  /* 0x000000025f00780c */ /* 0x040fe20003f05270 */
[----:B------:R-:W-:Y:S02]  /*7640*/  UIADD3 UR49, UPT, UPT, UR37, UR61, URZ ;  /* 0x0000003d25317290 */ /* 0x000fe4000fffe0ff */
[----:B------:R-:W-:Y:S01]  /*7650*/  USEL UR39, UR6, URZ, UP0 ;  /* 0x000000ff06277287 */ /* 0x000fe20008000000 */
[----:B------:R-:W-:Y:S02]  /*7660*/  SEL R0, RZ, 0x1, P0 ;  /* 0x00000001ff007807 */ /* 0x000fe40000000000 */
[----:B------:R-:W-:Y:S02]  /*7670*/  SEL R95, R95, RZ, P0 ;  /* 0x000000ff5f5f7207 */ /* 0x000fe40000000000 */
[----:B------:R-:W-:Y:S02]  /*7680*/  LOP3.LUT R97, R97, R0, RZ, 0x3c, !PT ;  /* 0x0000000061617212 */ /* 0x000fe400078e3cff */
[----:B------:R-:W-:Y:S02]  /*7690*/  UIADD3 UR48, UPT, UPT, UR38, UR4, URZ ;  /* 0x0000000426307290 */ /* 0x000fe4000fffe0ff */
[----:B------:R-:W-:Y:S06]  /*76a0*/  USEL UR4, URZ, 0x1, UP0 ;  /* 0x00000001ff047887 */ /* 0x000fec0008000000 */
[----:B------:R-:W-:Y:S01]  /*76b0*/  LOP3.LUT R98, R98, UR4, RZ, 0x3c, !PT ;  /* 0x0000000462627c12 */ /* 0x000fe2000f8e3cff */
[----:B------:R-:W-:Y:S01]  /*76c0*/  UMOV UR36, UR60 ;  /* 0x0000003c00247c82 */ /* 0x000fe20008000000 */
[----:B------:R-:W-:Y:S05]  /*76d0*/  BRA.U UP1, `(.L_x_109) ;  /* 0xffffffdd01207547 */ /* 0x000fea000b83ffff */
[----:B------:R-:W-:Y:S05]  /*76e0*/  EXIT ;  /* 0x000000000000794d */ /* 0x000fea0003800000 */
.L_x_25:
[----:B---3--:R3:W4:Y:S02]  /*76f0*/  SYNCS.PHASECHK.TRANS64.TRYWAIT P0, [R3+URZ+0x150], R2 ;  /* 0x00015002030075a7 */ /* 0x00872400080011ff */
[----:B----4-:R-:W-:Y:S05]  /*7700*/  @!P0 NANOSLEEP.SYNCS 0x989680 ;  /* 0x009896800000895d */ /* 0x010fea0003900000 */
[----:B------:R-:W4:Y:S02]  /*7710*/  @!P0 SYNCS.PHASECHK.TRANS64 P0, [R3+URZ+0x150], R2 ;  /* 0x00015002030085a7 */ /* 0x000f2400080010ff */
[----:B----4-:R-:W-:Y:S05]  /*7720*/  @!P0 BRA `(.L_x_25) ;  /* 0xfffffffc00f08947 */ /* 0x010fea000383ffff */
[----:B------:R-:W-:Y:S05]  /*7730*/  BRA `(.L_x_110) ;  /* 0xffffffa000807947 */ /* 0x000fea000383ffff */
.L_x_28:
[----:B--2---:R-:W-:Y:S07]  /*7740*/  MOV R0, UR33 ;  /* 0x0000002100007c02 */ /* 0x004fee0008000f00 */
.L_x_111:
[----:B--2---:R2:W3:Y:S02]  /*7750*/  SYNCS.PHASECHK.TRANS64.TRYWAIT P0, [R0+URZ+0x60], R3 ;  /* 0x00006003000075a7 */ /* 0x0044e400080011ff */
[----:B---3--:R-:W-:Y:S05]  /*7760*/  @!P0 NANOSLEEP.SYNCS 0x989680 ;  /* 0x009896800000895d */ /* 0x008fea0003900000 */
[----:B------:R-:W3:Y:S02]  /*7770*/  @!P0 SYNCS.PHASECHK.TRANS64 P0, [R0+URZ+0x60], R3 ;  /* 0x00006003000085a7 */ /* 0x000ee400080010ff */
[----:B---3--:R-:W-:Y:S05]  /*7780*/  @!P0 BRA `(.L_x_111) ;  /* 0xfffffffc00f08947 */ /* 0x008fea000383ffff */
[----:B------:R-:W-:Y:S05]  /*7790*/  BRA `(.L_x_27) ;  /* 0xffffffa000c87947 */ /* 0x000fea000383ffff */
.L_x_35:
[----:B-1----:R-:W-:Y:S07]  /*77a0*/  MOV R0, UR17 ;  /* 0x0000001100007c02 */ /* 0x002fee0008000f00 */
.L_x_112:
[----:B-1----:R1:W2:Y:S02]  /*77b0*/  SYNCS.PHASECHK.TRANS64.TRYWAIT P0, [R0+URZ+0x60], R3 ;  /* 0x00006003000075a7 */ /* 0x0022a400080011ff */
[----:B--2---:R-:W-:Y:S05]  /*77c0*/  @!P0 NANOSLEEP.SYNCS 0x989680 ;  /* 0x009896800000895d */ /* 0x004fea0003900000 */
[----:B------:R-:W2:Y:S02]  /*77d0*/  @!P0 SYNCS.PHASECHK.TRANS64 P0, [R0+URZ+0x60], R3 ;  /* 0x00006003000085a7 */ /* 0x000ea400080010ff */
[----:B--2---:R-:W-:Y:S05]  /*77e0*/  @!P0 BRA `(.L_x_112) ;  /* 0xfffffffc00f08947 */ /* 0x004fea000383ffff */
[----:B------:R-:W-:Y:S05]  /*77f0*/  BRA `(.L_x_34) ;  /* 0xffffffa400847947 */ /* 0x000fea000383ffff */
.L_x_40:
[----:B-1----:R1:W2:Y:S02]  /*7800*/  SYNCS.PHASECHK.TRANS64.TRYWAIT P0, [R3+URZ+0xe0], R0 ;  /* 0x0000e000030075a7 */ /* 0x0022a400080011ff */
[----:B--2---:R-:W-:Y:S05]  /*7810*/  @!P0 NANOSLEEP.SYNCS 0x989680 ;  /* 0x009896800000895d */ /* 0x004fea0003900000 */
[----:B------:R-:W2:Y:S02]  /*7820*/  @!P0 SYNCS.PHASECHK.TRANS64 P0, [R3+URZ+0xe0], R0 ;  /* 0x0000e000030085a7 */ /* 0x000ea400080010ff */
[----:B--2---:R-:W-:Y:S05]  /*7830*/  @!P0 BRA `(.L_x_40) ;  /* 0xfffffffc00f08947 */ /* 0x004fea000383ffff */
[----:B------:R-:W-:Y:S05]  /*7840*/  BRA `(.L_x_113) ;  /* 0xffffffa800287947 */ /* 0x000fea000383ffff */
.L_x_44:
[----:B-1----:R-:W-:-:S07]  /*7850*/  MOV R0, UR4 ;  /* 0x0000000400007c02 */ /* 0x002fce0008000f00 */
.L_x_114:
[----:B-1----:R1:W2:Y:S02]  /*7860*/  SYNCS.PHASECHK.TRANS64.TRYWAIT P0, [R0+URZ], R3 ;  /* 0x00000003000075a7 */ /* 0x0022a400080011ff */
[----:B--2---:R-:W-:Y:S05]  /*7870*/  @!P0 NANOSLEEP.SYNCS 0x989680 ;  /* 0x009896800000895d */ /* 0x004fea0003900000 */
[----:B------:R-:W2:Y:S02]  /*7880*/  @!P0 SYNCS.PHASECHK.TRANS64 P0, [R0+URZ], R3 ;  /* 0x00000003000085a7 */ /* 0x000ea400080010ff */
[----:B--2---:R-:W-:Y:S05]  /*7890*/  @!P0 BRA `(.L_x_114) ;  /* 0xfffffffc00f08947 */ /* 0x004fea000383ffff */
[----:B------:R-:W-:Y:S05]  /*78a0*/  BRA `(.L_x_115) ;  /* 0xffffffac00d07947 */ /* 0x000fea000383ffff */
.L_x_45:
[----:B------:R-:W-:-:S07]  /*78b0*/  MOV R0, UR5 ;  /* 0x0000000500007c02 */ /* 0x000fce0008000f00 */
.L_x_116:
[----:B-1----:R1:W2:Y:S02]  /*78c0*/  SYNCS.PHASECHK.TRANS64.TRYWAIT P0, [R0+URZ], R3 ;  /* 0x00000003000075a7 */ /* 0x0022a400080011ff */
[----:B--2---:R-:W-:Y:S05]  /*78d0*/  @!P0 NANOSLEEP.SYNCS 0x989680 ;  /* 0x009896800000895d */ /* 0x004fea0003900000 */
[----:B------:R-:W2:Y:S02]  /*78e0*/  @!P0 SYNCS.PHASECHK.TRANS64 P0, [R0+URZ], R3 ;  /* 0x00000003000085a7 */ /* 0x000ea400080010ff */
[----:B--2---:R-:W-:Y:S05]  /*78f0*/  @!P0 BRA `(.L_x_116) ;  /* 0xfffffffc00f08947 */ /* 0x004fea000383ffff */
[----:B------:R-:W-:Y:S05]  /*7900*/  BRA `(.L_x_117) ;  /* 0xffffffac00dc7947 */ /* 0x000fea000383ffff */
.L_x_46:
[----:B------:R-:W-:-:S07]  /*7910*/  MOV R0, UR5 ;  /* 0x0000000500007c02 */ /* 0x000fce0008000f00 */
.L_x_118:
[----:B-1----:R1:W2:Y:S02]  /*7920*/  SYNCS.PHASECHK.TRANS64.TRYWAIT P0, [R0+URZ], R3 ;  /* 0x00000003000075a7 */ /* 0x0022a400080011ff */
[----:B--2---:R-:W-:Y:S05]  /*7930*/  @!P0 NANOSLEEP.SYNCS 0x989680 ;  /* 0x009896800000895d */ /* 0x004fea0003900000 */
[----:B------:R-:W2:Y:S02]  /*7940*/  @!P0 SYNCS.PHASECHK.TRANS64 P0, [R0+URZ], R3 ;  /* 0x00000003000085a7 */ /* 0x000ea400080010ff */
[----:B--2---:R-:W-:Y:S05]  /*7950*/  @!P0 BRA `(.L_x_118) ;  /* 0xfffffffc00f08947 */ /* 0x004fea000383ffff */
[----:B------:R-:W-:Y:S05]  /*7960*/  BRA `(.L_x_119) ;  /* 0xffffffac00e87947 */ /* 0x000fea000383ffff */
.L_x_47:
[----:B------:R-:W-:-:S07]  /*7970*/  MOV R0, UR5 ;  /* 0x0000000500007c02 */ /* 0x000fce0008000f00 */
.L_x_120:
[----:B-1----:R1:W2:Y:S02]  /*7980*/  SYNCS.PHASECHK.TRANS64.TRYWAIT P0, [R0+URZ], R3 ;  /* 0x00000003000075a7 */ /* 0x0022a400080011ff */
[----:B--2---:R-:W-:Y:S05]  /*7990*/  @!P0 NANOSLEEP.SYNCS 0x989680 ;  /* 0x009896800000895d */ /* 0x004fea0003900000 */
[----:B------:R-:W2:Y:S02]  /*79a0*/  @!P0 SYNCS.PHASECHK.TRANS64 P0, [R0+URZ], R3 ;  /* 0x00000003000085a7 */ /* 0x000ea400080010ff */
[----:B--2---:R-:W-:Y:S05]  /*79b0*/  @!P0 BRA `(.L_x_120) ;  /* 0xfffffffc00f08947 */ /* 0x004fea000383ffff */
[----:B------:R-:W-:Y:S05]  /*79c0*/  BRA `(.L_x_121) ;  /* 0xffffffac00f47947 */ /* 0x000fea000383ffff */
.L_x_48:
[----:B------:R-:W-:-:S07]  /*79d0*/  MOV R0, UR5 ;  /* 0x0000000500007c02 */ /* 0x000fce0008000f00 */
.L_x_122:
[----:B-1----:R1:W2:Y:S02]  /*79e0*/  SYNCS.PHASECHK.TRANS64.TRYWAIT P0, [R0+URZ], R3 ;  /* 0x00000003000075a7 */ /* 0x0022a400080011ff */
[----:B--2---:R-:W-:Y:S05]  /*79f0*/  @!P0 NANOSLEEP.SYNCS 0x989680 ;  /* 0x009896800000895d */ /* 0x004fea0003900000 */
[----:B------:R-:W2:Y:S02]  /*7a00*/  @!P0 SYNCS.PHASECHK.TRANS64 P0, [R0+URZ], R3 ;  /* 0x00000003000085a7 */ /* 0x000ea400080010ff */
[----:B--2---:R-:W-:Y:S05]  /*7a10*/  @!P0 BRA `(.L_x_122) ;  /* 0xfffffffc00f08947 */ /* 0x004fea000383ffff */
[----:B------:R-:W-:Y:S05]  /*7a20*/  BRA `(.L_x_123) ;  /* 0xffffffb000007947 */ /* 0x000fea000383ffff */
.L_x_49:
[----:B------:R-:W-:-:S07]  /*7a30*/  MOV R0, UR5 ;  /* 0x0000000500007c02 */ /* 0x000fce0008000f00 */
.L_x_124:
[----:B-1----:R1:W2:Y:S02]  /*7a40*/  SYNCS.PHASECHK.TRANS64.TRYWAIT P0, [R0+URZ], R3 ;  /* 0x00000003000075a7 */ /* 0x0022a400080011ff */
[----:B--2---:R-:W-:Y:S05]  /*7a50*/  @!P0 NANOSLEEP.SYNCS 0x989680 ;  /* 0x009896800000895d */ /* 0x004fea0003900000 */
[----:B------:R-:W2:Y:S02]  /*7a60*/  @!P0 SYNCS.PHASECHK.TRANS64 P0, [R0+URZ], R3 ;  /* 0x00000003000085a7 */ /* 0x000ea400080010ff */
[----:B--2---:R-:W-:Y:S05]  /*7a70*/  @!P0 BRA `(.L_x_124) ;  /* 0xfffffffc00f08947 */ /* 0x004fea000383ffff */
[----:B------:R-:W-:Y:S05]  /*7a80*/  BRA `(.L_x_125) ;  /* 0xffffffb0000c7947 */ /* 0x000fea000383ffff */
.L_x_50:
[----:B------:R-:W-:-:S07]  /*7a90*/  MOV R0, UR5 ;  /* 0x0000000500007c02 */ /* 0x000fce0008000f00 */
.L_x_126:
[----:B-1----:R1:W2:Y:S02]  /*7aa0*/  SYNCS.PHASECHK.TRANS64.TRYWAIT P0, [R0+URZ], R3 ;  /* 0x00000003000075a7 */ /* 0x0022a400080011ff */
[----:B--2---:R-:W-:Y:S05]  /*7ab0*/  @!P0 NANOSLEEP.SYNCS 0x989680 ;  /* 0x009896800000895d */ /* 0x004fea0003900000 */
[----:B------:R-:W2:Y:S02]  /*7ac0*/  @!P0 SYNCS.PHASECHK.TRANS64 P0, [R0+URZ], R3 ;  /* 0x00000003000085a7 */ /* 0x000ea400080010ff */
[----:B--2---:R-:W-:Y:S05]  /*7ad0*/  @!P0 BRA `(.L_x_126) ;  /* 0xfffffffc00f08947 */ /* 0x004fea000383ffff */
[----:B------:R-:W-:Y:S05]  /*7ae0*/  BRA `(.L_x_127) ;  /* 0xffffffb000187947 */ /* 0x000fea000383ffff */
.L_x_51:
[----:B------:R-:W-:-:S07]  /*7af0*/  MOV R0, UR5 ;  /* 0x0000000500007c02 */ /* 0x000fce0008000f00 */
.L_x_128:
[----:B-1----:R1:W2:Y:S02]  /*7b00*/  SYNCS.PHASECHK.TRANS64.TRYWAIT P0, [R0+URZ], R3 ;  /* 0x00000003000075a7 */ /* 0x0022a400080011ff */
[----:B--2---:R-:W-:Y:S05]  /*7b10*/  @!P0 NANOSLEEP.SYNCS 0x989680 ;  /* 0x009896800000895d */ /* 0x004fea0003900000 */
[----:B------:R-:W2:Y:S02]  /*7b20*/  @!P0 SYNCS.PHASECHK.TRANS64 P0, [R0+URZ], R3 ;  /* 0x00000003000085a7 */ /* 0x000ea400080010ff */
[----:B--2---:R-:W-:Y:S05]  /*7b30*/  @!P0 BRA `(.L_x_128) ;  /* 0xfffffffc00f08947 */ /* 0x004fea000383ffff */
[----:B------:R-:W-:Y:S05]  /*7b40*/  BRA `(.L_x_129) ;  /* 0xffffffb000247947 */ /* 0x000fea000383ffff */
.L_x_52:
[----:B------:R-:W-:-:S07]  /*7b50*/  MOV R0, UR5 ;  /* 0x0000000500007c02 */ /* 0x000fce0008000f00 */
.L_x_130:
[----:B-1----:R1:W2:Y:S02]  /*7b60*/  SYNCS.PHASECHK.TRANS64.TRYWAIT P0, [R0+URZ], R3 ;  /* 0x00000003000075a7 */ /* 0x0022a400080011ff */
[----:B--2---:R-:W-:Y:S05]  /*7b70*/  @!P0 NANOSLEEP.SYNCS 0x989680 ;  /* 0x009896800000895d */ /* 0x004fea0003900000 */
[----:B------:R-:W2:Y:S02]  /*7b80*/  @!P0 SYNCS.PHASECHK.TRANS64 P0, [R0+URZ], R3 ;  /* 0x00000003000085a7 */ /* 0x000ea400080010ff */
[----:B--2---:R-:W-:Y:S05]  /*7b90*/  @!P0 BRA `(.L_x_130) ;  /* 0xfffffffc00f08947 */ /* 0x004fea000383ffff */
[----:B------:R-:W-:Y:S05]  /*7ba0*/  BRA `(.L_x_131) ;  /* 0xffffffb000307947 */ /* 0x000fea000383ffff */
.L_x_53:
[----:B------:R-:W-:-:S07]  /*7bb0*/  MOV R0, UR5 ;  /* 0x0000000500007c02 */ /* 0x000fce0008000f00 */
.L_x_132:
[----:B-1----:R1:W2:Y:S02]  /*7bc0*/  SYNCS.PHASECHK.TRANS64.TRYWAIT P0, [R0+URZ], R3 ;  /* 0x00000003000075a7 */ /* 0x0022a400080011ff */
[----:B--2---:R-:W-:Y:S05]  /*7bd0*/  @!P0 NANOSLEEP.SYNCS 0x989680 ;  /* 0x009896800000895d */ /* 0x004fea0003900000 */
[----:B------:R-:W2:Y:S02]  /*7be0*/  @!P0 SYNCS.PHASECHK.TRANS64 P0, [R0+URZ], R3 ;  /* 0x00000003000085a7 */ /* 0x000ea400080010ff */
[----:B--2---:R-:W-:Y:S05]  /*7bf0*/  @!P0 BRA `(.L_x_132) ;  /* 0xfffffffc00f08947 */ /* 0x004fea000383ffff */
[----:B------:R-:W-:Y:S05]  /*7c00*/  BRA `(.L_x_133) ;  /* 0xffffffb0003c7947 */ /* 0x000fea000383ffff */
.L_x_54:
[----:B------:R-:W-:-:S07]  /*7c10*/  MOV R0, UR5 ;  /* 0x0000000500007c02 */ /* 0x000fce0008000f00 */
.L_x_134:
[----:B-1----:R1:W2:Y:S02]  /*7c20*/  SYNCS.PHASECHK.TRANS64.TRYWAIT P0, [R0+URZ], R3 ;  /* 0x00000003000075a7 */ /* 0x0022a400080011ff */
[----:B--2---:R-:W-:Y:S05]  /*7c30*/  @!P0 NANOSLEEP.SYNCS 0x989680 ;  /* 0x009896800000895d */ /* 0x004fea0003900000 */
[----:B------:R-:W2:Y:S02]  /*7c40*/  @!P0 SYNCS.PHASECHK.TRANS64 P0, [R0+URZ], R3 ;  /* 0x00000003000085a7 */ /* 0x000ea400080010ff */
[----:B--2---:R-:W-:Y:S05]  /*7c50*/  @!P0 BRA `(.L_x_134) ;  /* 0xfffffffc00f08947 */ /* 0x004fea000383ffff */
[----:B------:R-:W-:Y:S05]  /*7c60*/  BRA `(.L_x_135) ;  /* 0xffffffb000487947 */ /* 0x000fea000383ffff */
.L_x_57:
[----:B--2---:R2:W3:Y:S02]  /*7c70*/  SYNCS.PHASECHK.TRANS64.TRYWAIT P0, [R2+URZ+0x140], R5 ;  /* 0x00014005020075a7 */ /* 0x0044e400080011ff */
[----:B---3--:R-:W-:Y:S05]  /*7c80*/  @!P0 NANOSLEEP.SYNCS 0x989680 ;  /* 0x009896800000895d */ /* 0x008fea0003900000 */
[----:B------:R-:W3:Y:S02]  /*7c90*/  @!P0 SYNCS.PHASECHK.TRANS64 P0, [R2+URZ+0x140], R5 ;  /* 0x00014005020085a7 */ /* 0x000ee400080010ff */
[----:B---3--:R-:W-:Y:S05]  /*7ca0*/  @!P0 BRA `(.L_x_57) ;  /* 0xfffffffc00f08947 */ /* 0x008fea000383ffff */
[----:B------:R-:W-:Y:S05]  /*7cb0*/  BRA `(.L_x_136) ;  /* 0xffffffb000a47947 */ /* 0x000fea000383ffff */
.L_x_58:
[----:B------:R-:W-:-:S07]  /*7cc0*/  MOV R2, UR4 ;  /* 0x0000000400027c02 */ /* 0x000fce0008000f00 */
.L_x_137:
[----:B--2---:R2:W3:Y:S02]  /*7cd0*/  SYNCS.PHASECHK.TRANS64.TRYWAIT P0, [R2+URZ+0xf0], R5 ;  /* 0x0000f005020075a7 */ /* 0x0044e400080011ff */
[----:B---3--:R-:W-:Y:S05]  /*7ce0*/  @!P0 NANOSLEEP.SYNCS 0x989680 ;  /* 0x009896800000895d */ /* 0x008fea0003900000 */
[----:B------:R-:W3:Y:S02]  /*7cf0*/  @!P0 SYNCS.PHASECHK.TRANS64 P0, [R2+URZ+0xf0], R5 ;  /* 0x0000f005020085a7 */ /* 0x000ee400080010ff */
[----:B---3--:R-:W-:Y:S05]  /*7d00*/  @!P0 BRA `(.L_x_137) ;  /* 0xfffffffc00f08947 */ /* 0x008fea000383ffff */
[----:B------:R-:W-:Y:S05]  /*7d10*/  BRA `(.L_x_138) ;  /* 0xffffffb000b47947 */ /* 0x000fea000383ffff */
.L_x_59:
[----:B--2---:R2:W3:Y:S02]  /*7d20*/  SYNCS.PHASECHK.TRANS64.TRYWAIT P1, [R2+URZ+0xe0], R5 ;  /* 0x0000e005020075a7 */ /* 0x0044e400080211ff */
[----:B---3--:R-:W-:Y:S05]  /*7d30*/  @!P1 NANOSLEEP.SYNCS 0x989680 ;  /* 0x009896800000995d */ /* 0x008fea0003900000 */
[----:B------:R-:W3:Y:S02]  /*7d40*/  @!P1 SYNCS.PHASECHK.TRANS64 P1, [R2+URZ+0xe0], R5 ;  /* 0x0000e005020095a7 */ /* 0x000ee400080210ff */
[----:B---3--:R-:W-:Y:S05]  /*7d50*/  @!P1 BRA `(.L_x_59) ;  /* 0xfffffffc00f09947 */ /* 0x008fea000383ffff */
[----:B------:R-:W-:Y:S05]  /*7d60*/  BRA `(.L_x_139) ;  /* 0xffffffb000e47947 */ /* 0x000fea000383ffff */
.L_x_62:
[----:B------:R-:W-:-:S07]  /*7d70*/  MOV R0, UR4 ;  /* 0x0000000400007c02 */ /* 0x000fce0008000f00 */
.L_x_140:
[----:B--2---:R2:W3:Y:S02]  /*7d80*/  SYNCS.PHASECHK.TRANS64.TRYWAIT P0, [R0+URZ+0xf0], R3 ;  /* 0x0000f003000075a7 */ /* 0x0044e400080011ff */
[----:B---3--:R-:W-:Y:S05]  /*7d90*/  @!P0 NANOSLEEP.SYNCS 0x989680 ;  /* 0x009896800000895d */ /* 0x008fea0003900000 */
[----:B------:R-:W3:Y:S02]  /*7da0*/  @!P0 SYNCS.PHASECHK.TRANS64 P0, [R0+URZ+0xf0], R3 ;  /* 0x0000f003000085a7 */ /* 0x000ee400080010ff */
[----:B---3--:R-:W-:Y:S05]  /*7db0*/  @!P0 BRA `(.L_x_140) ;  /* 0xfffffffc00f08947 */ /* 0x008fea000383ffff */
[----:B------:R-:W-:Y:S05]  /*7dc0*/  BRA `(.L_x_61) ;  /* 0xffffffb400387947 */ /* 0x000fea000383ffff */
.L_x_69:
[----:B-1----:R1:W2:Y:S02]  /*7dd0*/  SYNCS.PHASECHK.TRANS64.TRYWAIT P1, [R0+URZ+0xe0], R5 ;  /* 0x0000e005000075a7 */ /* 0x0022a400080211ff */
[----:B--2---:R-:W-:Y:S05]  /*7de0*/  @!P1 NANOSLEEP.SYNCS 0x989680 ;  /* 0x009896800000995d */ /* 0x004fea0003900000 */
[----:B------:R-:W2:Y:S02]  /*7df0*/  @!P1 SYNCS.PHASECHK.TRANS64 P1, [R0+URZ+0xe0], R5 ;  /* 0x0000e005000095a7 */ /* 0x000ea400080210ff */
[----:B--2---:R-:W-:Y:S05]  /*7e00*/  @!P1 BRA `(.L_x_69) ;  /* 0xfffffffc00f09947 */ /* 0x004fea000383ffff */
[----:B------:R-:W-:Y:S05]  /*7e10*/  BRA `(.L_x_141) ;  /* 0xffffffb800ac7947 */ /* 0x000fea000383ffff */
.L_x_70:
[----:B------:R-:W-:-:S07]  /*7e20*/  MOV R3, UR31 ;  /* 0x0000001f00037c02 */ /* 0x000fce0008000f00 */
.L_x_142:
[----:B-1----:R1:W2:Y:S02]  /*7e30*/  SYNCS.PHASECHK.TRANS64.TRYWAIT P0, [R3+URZ+0x120], R0 ;  /* 0x00012000030075a7 */ /* 0x0022a400080011ff */
[----:B--2---:R-:W-:Y:S05]  /*7e40*/  @!P0 NANOSLEEP.SYNCS 0x989680 ;  /* 0x009896800000895d */ /* 0x004fea0003900000 */
[----:B------:R-:W2:Y:S02]  /*7e50*/  @!P0 SYNCS.PHASECHK.TRANS64 P0, [R3+URZ+0x120], R0 ;  /* 0x00012000030085a7 */ /* 0x000ea400080010ff */
[----:B--2---:R-:W-:Y:S05]  /*7e60*/  @!P0 BRA `(.L_x_142) ;  /* 0xfffffffc00f08947 */ /* 0x004fea000383ffff */
[----:B------:R-:W-:Y:S05]  /*7e70*/  BRA `(.L_x_143) ;  /* 0xffffffb800f87947 */ /* 0x000fea000383ffff */
.L_x_73:
[----:B------:R-:W-:Y:S07]  /*7e80*/  MOV R0, UR7 ;  /* 0x0000000700007c02 */ /* 0x000fee0008000f00 */
.L_x_144:
[----:B-1----:R1:W2:Y:S02]  /*7e90*/  SYNCS.PHASECHK.TRANS64.TRYWAIT P0, [R0+URZ], R3 ;  /* 0x00000003000075a7 */ /* 0x0022a400080011ff */
[----:B--2---:R-:W-:Y:S05]  /*7ea0*/  @!P0 NANOSLEEP.SYNCS 0x989680 ;  /* 0x009896800000895d */ /* 0x004fea0003900000 */
[----:B------:R-:W2:Y:S02]  /*7eb0*/  @!P0 SYNCS.PHASECHK.TRANS64 P0, [R0+URZ], R3 ;  /* 0x00000003000085a7 */ /* 0x000ea400080010ff */
[----:B--2---:R-:W-:Y:S05]  /*7ec0*/  @!P0 BRA `(.L_x_144) ;  /* 0xfffffffc00f08947 */ /* 0x004fea000383ffff */
[----:B------:R-:W-:Y:S05]  /*7ed0*/  BRA `(.L_x_72) ;  /* 0xffffffbc00147947 */ /* 0x000fea000383ffff */
.L_x_76:
[----:B------:R-:W-:-:S07]  /*7ee0*/  MOV R0, UR4 ;  /* 0x0000000400007c02 */ /* 0x000fce0008000f00 */
.L_x_145:
[----:B--2---:R2:W4:Y:S02]  /*7ef0*/  SYNCS.PHASECHK.TRANS64.TRYWAIT P0, [R0+URZ], R3 ;  /* 0x00000003000075a7 */ /* 0x00452400080011ff */
[----:B----4-:R-:W-:Y:S05]  /*7f00*/  @!P0 NANOSLEEP.SYNCS 0x989680 ;  /* 0x009896800000895d */ /* 0x010fea0003900000 */
[----:B------:R-:W4:Y:S02]  /*7f10*/  @!P0 SYNCS.PHASECHK.TRANS64 P0, [R0+URZ], R3 ;  /* 0x00000003000085a7 */ /* 0x000f2400080010ff */
[----:B----4-:R-:W-:Y:S05]  /*7f20*/  @!P0 BRA `(.L_x_145) ;  /* 0xfffffffc00f08947 */ /* 0x010fea000383ffff */
[----:B------:R-:W-:Y:S05]  /*7f30*/  BRA `(.L_x_146) ;  /* 0xffffffbc00f07947 */ /* 0x000fea000383ffff */
.L_x_77:
[----:B------:R-:W-:-:S07]  /*7f40*/  MOV R0, UR5 ;  /* 0x0000000500007c02 */ /* 0x000fce0008000f00 */
.L_x_147:
[----:B-1----:R1:W2:Y:S02]  /*7f50*/  SYNCS.PHASECHK.TRANS64.TRYWAIT P0, [R0+URZ], R3 ;  /* 0x00000003000075a7 */ /* 0x0022a400080011ff */
[----:B--2---:R-:W-:Y:S05]  /*7f60*/  @!P0 NANOSLEEP.SYNCS 0x989680 ;  /* 0x009896800000895d */ /* 0x004fea0003900000 */
[----:B------:R-:W2:Y:S02]  /*7f70*/  @!P0 SYNCS.PHASECHK.TRANS64 P0, [R0+URZ], R3 ;  /* 0x00000003000085a7 */ /* 0x000ea400080010ff */
[----:B--2---:R-:W-:Y:S05]  /*7f80*/  @!P0 BRA `(.L_x_147) ;  /* 0xfffffffc00f08947 */ /* 0x004fea000383ffff */
[----:B------:R-:W-:Y:S05]  /*7f90*/  BRA `(.L_x_148) ;  /* 0xffffffbc00fc7947 */ /* 0x000fea000383ffff */
.L_x_78:
[----:B------:R-:W-:-:S07]  /*7fa0*/  MOV R0, UR5 ;  /* 0x0000000500007c02 */ /* 0x000fce0008000f00 */
.L_x_149:
[----:B-1----:R1:W2:Y:S02]  /*7fb0*/  SYNCS.PHASECHK.TRANS64.TRYWAIT P0, [R0+URZ], R3 ;  /* 0x00000003000075a7 */ /* 0x0022a400080011ff */
[----:B--2---:R-:W-:Y:S05]  /*7fc0*/  @!P0 NANOSLEEP.SYNCS 0x989680 ;  /* 0x009896800000895d */ /* 0x004fea0003900000 */
[----:B------:R-:W2:Y:S02]  /*7fd0*/  @!P0 SYNCS.PHASECHK.TRANS64 P0, [R0+URZ], R3 ;  /* 0x00000003000085a7 */ /* 0x000ea400080010ff */
[----:B--2---:R-:W-:Y:S05]  /*7fe0*/  @!P0 BRA `(.L_x_149) ;  /* 0xfffffffc00f08947 */ /* 0x004fea000383ffff */
[----:B------:R-:W-:Y:S05]  /*7ff0*/  BRA `(.L_x_150) ;  /* 0xffffffc000087947 */ /* 0x000fea000383ffff */
.L_x_79:
[----:B------:R-:W-:-:S07]  /*8000*/  MOV R0, UR4 ;  /* 0x0000000400007c02 */ /* 0x000fce0008000f00 */
.L_x_151:
[----:B-1----:R1:W2:Y:S02]  /*8010*/  SYNCS.PHASECHK.TRANS64.TRYWAIT P0, [R0+URZ], R3 ;  /* 0x00000003000075a7 */ /* 0x0022a400080011ff */
[----:B--2---:R-:W-:Y:S05]  /*8020*/  @!P0 NANOSLEEP.SYNCS 0x989680 ;  /* 0x009896800000895d */ /* 0x004fea0003900000 */
[----:B------:R-:W2:Y:S02]  /*8030*/  @!P0 SYNCS.PHASECHK.TRANS64 P0, [R0+URZ], R3 ;  /* 0x00000003000085a7 */ /* 0x000ea400080010ff */
[----:B--2---:R-:W-:Y:S05]  /*8040*/  @!P0 BRA `(.L_x_151) ;  /* 0xfffffffc00f08947 */ /* 0x004fea000383ffff */
[----:B------:R-:W-:Y:S05]  /*8050*/  BRA `(.L_x_152) ;  /* 0xffffffc000147947 */ /* 0x000fea000383ffff */
.L_x_84:
[----:B--2---:R2:W3:Y:S02]  /*8060*/  SYNCS.PHASECHK.TRANS64.TRYWAIT P0, [R3+URZ+0xe0], R0 ;  /* 0x0000e000030075a7 */ /* 0x0044e400080011ff */
[----:B---3--:R-:W-:Y:S05]  /*8070*/  @!P0 NANOSLEEP.SYNCS 0x989680 ;  /* 0x009896800000895d */ /* 0x008fea0003900000 */
[----:B------:R-:W3:Y:S02]  /*8080*/  @!P0 SYNCS.PHASECHK.TRANS64 P0, [R3+URZ+0xe0], R0 ;  /* 0x0000e000030085a7 */ /* 0x000ee400080010ff */
[----:B---3--:R-:W-:Y:S05]  /*8090*/  @!P0 BRA `(.L_x_84) ;  /* 0xfffffffc00f08947 */ /* 0x008fea000383ffff */
[----:B------:R-:W-:Y:S05]  /*80a0*/  BRA `(.L_x_153) ;  /* 0xffffffc4003c7947 */ /* 0x000fea000383ffff */
.L_x_87:
[----:B------:R-:W-:Y:S07]  /*80b0*/  MOV R0, UR21 ;  /* 0x0000001500007c02 */ /* 0x000fee0008000f00 */
.L_x_154:
[----:B--2---:R2:W3:Y:S02]  /*80c0*/  SYNCS.PHASECHK.TRANS64.TRYWAIT P1, [R0+URZ+0xd8], R3 ;  /* 0x0000d803000075a7 */ /* 0x0044e400080211ff */
[----:B---3--:R-:W-:Y:S05]  /*80d0*/  @!P1 NANOSLEEP.SYNCS 0x989680 ;  /* 0x009896800000995d */ /* 0x008fea0003900000 */
[----:B------:R-:W3:Y:S02]  /*80e0*/  @!P1 SYNCS.PHASECHK.TRANS64 P1, [R0+URZ+0xd8], R3 ;  /* 0x0000d803000095a7 */ /* 0x000ee400080210ff */
[----:B---3--:R-:W-:Y:S05]  /*80f0*/  @!P1 BRA `(.L_x_154) ;  /* 0xfffffffc00f09947 */ /* 0x008fea000383ffff */
[----:B------:R-:W-:Y:S05]  /*8100*/  BRA `(.L_x_86) ;  /* 0xffffffc800b07947 */ /* 0x000fea000383ffff */
.L_x_90:
[----:B--2---:R-:W-:Y:S07]  /*8110*/  MOV R3, UR21 ;  /* 0x0000001500037c02 */ /* 0x004fee0008000f00 */
.L_x_155:
[----:B--2---:R2:W3:Y:S02]  /*8120*/  SYNCS.PHASECHK.TRANS64.TRYWAIT P0, [R3+URZ+0xc8], R2 ;  /* 0x0000c802030075a7 */ /* 0x0044e400080011ff */
[----:B---3--:R-:W-:Y:S05]  /*8130*/  @!P0 NANOSLEEP.SYNCS 0x989680 ;  /* 0x009896800000895d */ /* 0x008fea0003900000 */
[----:B------:R-:W3:Y:S02]  /*8140*/  @!P0 SYNCS.PHASECHK.TRANS64 P0, [R3+URZ+0xc8], R2 ;  /* 0x0000c802030085a7 */ /* 0x000ee400080010ff */
[----:B---3--:R-:W-:Y:S05]  /*8150*/  @!P0 BRA `(.L_x_155) ;  /* 0xfffffffc00f08947 */ /* 0x008fea000383ffff */
[----:B------:R-:W-:Y:S05]  /*8160*/  BRA `(.L_x_156) ;  /* 0xffffffcc00047947 */ /* 0x000fea000383ffff */
.L_x_93:
[----:B-1----:R1:W2:Y:S02]  /*8170*/  SYNCS.PHASECHK.TRANS64.TRYWAIT P0, [R8+URZ+0xe0], R3 ;  /* 0x0000e003080075a7 */ /* 0x0022a400080011ff */
[----:B--2---:R-:W-:Y:S05]  /*8180*/  @!P0 NANOSLEEP.SYNCS 0x989680 ;  /* 0x009896800000895d */ /* 0x004fea0003900000 */
[----:B------:R-:W2:Y:S02]  /*8190*/  @!P0 SYNCS.PHASECHK.TRANS64 P0, [R8+URZ+0xe0], R3 ;  /* 0x0000e003080085a7 */ /* 0x000ea400080010ff */
[----:B--2---:R-:W-:Y:S05]  /*81a0*/  @!P0 BRA `(.L_x_93) ;  /* 0xfffffffc00f08947 */ /* 0x004fea000383ffff */
[----:B------:R-:W-:Y:S05]  /*81b0*/  BRA `(.L_x_157) ;  /* 0xffffffd0007c7947 */ /* 0x000fea000383ffff */
.L_x_99:
[----:B------:R-:W-:Y:S07]  /*81c0*/  MOV R0, UR46 ;  /* 0x0000002e00007c02 */ /* 0x000fee0008000f00 */
.L_x_158:
[----:B-1----:R1:W2:Y:S02]  /*81d0*/  SYNCS.PHASECHK.TRANS64.TRYWAIT P2, [R0+URZ+0xc0], R5 ;  /* 0x0000c005000075a7 */ /* 0x0022a400080411ff */
[----:B--2---:R-:W-:Y:S05]  /*81e0*/  @!P2 NANOSLEEP.SYNCS 0x989680 ;  /* 0x009896800000a95d */ /* 0x004fea0003900000 */
[----:B------:R-:W2:Y:S02]  /*81f0*/  @!P2 SYNCS.PHASECHK.TRANS64 P2, [R0+URZ+0xc0], R5 ;  /* 0x0000c0050000a5a7 */ /* 0x000ea400080410ff */
[----:B--2---:R-:W-:Y:S05]  /*8200*/  @!P2 BRA `(.L_x_158) ;  /* 0xfffffffc00f0a947 */ /* 0x004fea000383ffff */
[----:B------:R-:W-:Y:S05]  /*8210*/  BRA `(.L_x_98) ;  /* 0xffffffd800fc7947 */ /* 0x000fea000383ffff */
.L_x_101:
[----:B-1----:R-:W-:Y:S07]  /*8220*/  MOV R0, UR47 ;  /* 0x0000002f00007c02 */ /* 0x002fee0008000f00 */
.L_x_159:
[----:B-1----:R1:W4:Y:S02]  /*8230*/  SYNCS.PHASECHK.TRANS64.TRYWAIT P0, [R0+URZ+0x100], R3 ;  /* 0x00010003000075a7 */ /* 0x00232400080011ff */
[----:B----4-:R-:W-:Y:S05]  /*8240*/  @!P0 NANOSLEEP.SYNCS 0x989680 ;  /* 0x009896800000895d */ /* 0x010fea0003900000 */
[----:B------:R-:W4:Y:S02]  /*8250*/  @!P0 SYNCS.PHASECHK.TRANS64 P0, [R0+URZ+0x100], R3 ;  /* 0x00010003000085a7 */ /* 0x000f2400080010ff */
[----:B----4-:R-:W-:Y:S05]  /*8260*/  @!P0 BRA `(.L_x_159) ;  /* 0xfffffffc00f08947 */ /* 0x010fea000383ffff */
[----:B------:R-:W-:Y:S05]  /*8270*/  BRA `(.L_x_100) ;  /* 0xffffffdc006c7947 */ /* 0x000fea000383ffff */
        .weak           $__internal_0_$__cuda_sm10x_tcgen05_guardrail_trap_col_being_dealloced_not_returned_by_alloc
        .type           $__internal_0_$__cuda_sm10x_tcgen05_guardrail_trap_col_being_dealloced_not_returned_by_alloc,@function
        .size           $__internal_0_$__cuda_sm10x_tcgen05_guardrail_trap_col_being_dealloced_not_returned_by_alloc,($__internal_1_$__cuda_sm10x_tcgen05_guardrail_trap_phase_invalid_during_alloc - $__internal_0_$__cuda_sm10x_tcgen05_guardrail_trap_col_being_dealloced_not_returned_by_alloc)
$__internal_0_$__cuda_sm10x_tcgen05_guardrail_trap_col_being_dealloced_not_returned_by_alloc:
[----:B------:R-:W-:Y:S05]  /*8280*/  BPT.TRAP 0x1 ;  /* 0x000000040000795c */ /* 0x000fea0000300000 */
[----:B------:R-:W-:-:S04]  /*8290*/  HFMA2 R3, -RZ, RZ, 0, 0 ;  /* 0x00000000ff037431 */ /* 0x000fc800000001ff */
[----:B------:R-:W-:Y:S05]  /*82a0*/  RET.REL.NODEC R2 `(_ZN7cutlass13device_kernelINS_4gemm6kernel13GemmUniversalIN4cute5tupleIJiiiiEEENS1_10collective13CollectiveMmaINS1_35MainloopSm100TmaUmmaWarpSpecializedILi12ELi2ELi4ENS5_IJNS4_1CILi2EEENSA_ILi1EEESC_EEEEENS5_IJNSA_ILi64EEENSA_ILi80EEENSA_ILi128EEEEEEaNS5_IJlSC_lEEEaSJ_NS4_8TiledMMAINS4_8MMA_AtomIJNS4_15SM100_MMA_S8_SSIaaiLi64ELi80ELNS4_4UMMA5MajorE0ELSO_0ELNSN_8SaturateE0EEEEEENS4_6LayoutINS5_IJSC_SC_SC_EEENS5_IJNSA_ILi0EEESU_SU_EEEEENS5_IJNS4_10UnderscoreESX_SX_EEEEENS4_13SM90_TMA_LOADENS4_14ComposedLayoutINS4_7SwizzleILi3ELi4ELi3EEENS4_18smem_ptr_flag_bitsILi8EEENSS_INS5_IJNSA_ILi8EEESH_EEENS5_IJSH_SC_EEEEEEEvNS4_8identityENS4_23SM90_TMA_LOAD_MULTICASTES1A_vS1B_EENS_8epilogue10collective18CollectiveEpilogueINS1E_23Sm100TmaWarpSpecializedILi1ELi1ELi40ELb0ELb0EEEJSI_NS5_IJNSS_ISF_SC_EENSS_ISG_SC_EEEEEaSJ_aSJ_NS1E_6fusion15FusionCallbacksIS1I_NS1M_17LinearCombinationIaiaiLNS_15FloatRoundStyleE2EEESI_S1L_JEEENS4_5SM1004TMEM4LOAD25SM100_TMEM_LOAD_16dp32b8xES10_NS11_INS12_ILi0ELi4ELi3EEES15_NSS_INS5_IJS16_NSA_ILi16EEEEEENS5_IJS1X_SC_EEEEEEENS4_39AutoVectorizingCopyWithAssumedAlignmentILi128EEENS4_14SM90_TMA_STOREES21_S23_S23_EEEvvEEEEvNT_6ParamsE) ;  /* 0xffffff7c02547950 */ /* 0x000fea0003c3ffff */
        .weak           $__internal_1_$__cuda_sm10x_tcgen05_guardrail_trap_phase_invalid_during_alloc
        .type           $__internal_1_$__cuda_sm10x_tcgen05_guardrail_trap_phase_invalid_during_alloc,@function
        .size           $__internal_1_$__cuda_sm10x_tcgen05_guardrail_trap_phase_invalid_during_alloc,($__internal_2_$__cuda_sm10x_tcgen05_guardrail_trap_unallocated_columns_being_dealloced - $__internal_1_$__cuda_sm10x_tcgen05_guardrail_trap_phase_invalid_during_alloc)
$__internal_1_$__cuda_sm10x_tcgen05_guardrail_trap_phase_invalid_during_alloc:
[----:B------:R-:W-:Y:S05]  /*82b0*/  BPT.TRAP 0x1 ;  /* 0x000000040000795c */ /* 0x000fea0000300000 */
[----:B------:R-:W-:-:S04]  /*82c0*/  MOV R5, 0x0 ;  /* 0x0000000000057802 */ /* 0x000fc80000000f00 */
[----:B------:R-:W-:Y:S05]  /*82d0*/  RET.REL.NODEC R4 `(_ZN7cutlass13device_kernelINS_4gemm6kernel13GemmUniversalIN4cute5tupleIJiiiiEEENS1_10collective13CollectiveMmaINS1_35MainloopSm100TmaUmmaWarpSpecializedILi12ELi2ELi4ENS5_IJNS4_1CILi2EEENSA_ILi1EEESC_EEEEENS5_IJNSA_ILi64EEENSA_ILi80EEENSA_ILi128EEEEEEaNS5_IJlSC_lEEEaSJ_NS4_8TiledMMAINS4_8MMA_AtomIJNS4_15SM100_MMA_S8_SSIaaiLi64ELi80ELNS4_4UMMA5MajorE0ELSO_0ELNSN_8SaturateE0EEEEEENS4_6LayoutINS5_IJSC_SC_SC_EEENS5_IJNSA_ILi0EEESU_SU_EEEEENS5_IJNS4_10UnderscoreESX_SX_EEEEENS4_13SM90_TMA_LOADENS4_14ComposedLayoutINS4_7SwizzleILi3ELi4ELi3EEENS4_18smem_ptr_flag_bitsILi8EEENSS_INS5_IJNSA_ILi8EEESH_EEENS5_IJSH_SC_EEEEEEEvNS4_8identityENS4_23SM90_TMA_LOAD_MULTICASTES1A_vS1B_EENS_8epilogue10collective18CollectiveEpilogueINS1E_23Sm100TmaWarpSpecializedILi1ELi1ELi40ELb0ELb0EEEJSI_NS5_IJNSS_ISF_SC_EENSS_ISG_SC_EEEEEaSJ_aSJ_NS1E_6fusion15FusionCallbacksIS1I_NS1M_17LinearCombinationIaiaiLNS_15FloatRoundStyleE2EEESI_S1L_JEEENS4_5SM1004TMEM4LOAD25SM100_TMEM_LOAD_16dp32b8xES10_NS11_INS12_ILi0ELi4ELi3EEES15_NSS_INS5_IJS16_NSA_ILi16EEEEEENS5_IJS1X_SC_EEEEEEENS4_39AutoVectorizingCopyWithAssumedAlignmentILi128EEENS4_14SM90_TMA_STOREES21_S23_S23_EEEvvEEEEvNT_6ParamsE) ;  /* 0xffffff7c04487950 */ /* 0x000fea0003c3ffff */
        .weak           $__internal_2_$__cuda_sm10x_tcgen05_guardrail_trap_unallocated_columns_being_dealloced
        .type           $__internal_2_$__cuda_sm10x_tcgen05_guardrail_trap_unallocated_columns_being_dealloced,@function
        .size           $__internal_2_$__cuda_sm10x_tcgen05_guardrail_trap_unallocated_columns_being_dealloced,(.L_x_161 - $__internal_2_$__cuda_sm10x_tcgen05_guardrail_trap_unallocated_columns_being_dealloced)
$__internal_2_$__cuda_sm10x_tcgen05_guardrail_trap_unallocated_columns_being_dealloced:
[----:B------:R-:W-:Y:S05]  /*82e0*/  BPT.TRAP 0x1 ;  /* 0x000000040000795c */ /* 0x000fea0000300000 */
[----:B------:R-:W-:-:S04]  /*82f0*/  HFMA2 R3, -RZ, RZ, 0, 0 ;  /* 0x00000000ff037431 */ /* 0x000fc800000001ff */
[----:B------:R-:W-:Y:S05]  /*8300*/  RET.REL.NODEC R2 `(_ZN7cutlass13device_kernelINS_4gemm6kernel13GemmUniversalIN4cute5tupleIJiiiiEEENS1_10collective13CollectiveMmaINS1_35MainloopSm100TmaUmmaWarpSpecializedILi12ELi2ELi4ENS5_IJNS4_1CILi2EEENSA_ILi1EEESC_EEEEENS5_IJNSA_ILi64EEENSA_ILi80EEENSA_ILi128EEEEEEaNS5_IJlSC_lEEEaSJ_NS4_8TiledMMAINS4_8MMA_AtomIJNS4_15SM100_MMA_S8_SSIaaiLi64ELi80ELNS4_4UMMA5MajorE0ELSO_0ELNSN_8SaturateE0EEEEEENS4_6LayoutINS5_IJSC_SC_SC_EEENS5_IJNSA_ILi0EEESU_SU_EEEEENS5_IJNS4_10UnderscoreESX_SX_EEEEENS4_13SM90_TMA_LOADENS4_14ComposedLayoutINS4_7SwizzleILi3ELi4ELi3EEENS4_18smem_ptr_flag_bitsILi8EEENSS_INS5_IJNSA_ILi8EEESH_EEENS5_IJSH_SC_EEEEEEEvNS4_8identityENS4_23SM90_TMA_LOAD_MULTICASTES1A_vS1B_EENS_8epilogue10collective18CollectiveEpilogueINS1E_23Sm100TmaWarpSpecializedILi1ELi1ELi40ELb0ELb0EEEJSI_NS5_IJNSS_ISF_SC_EENSS_ISG_SC_EEEEEaSJ_aSJ_NS1E_6fusion15FusionCallbacksIS1I_NS1M_17LinearCombinationIaiaiLNS_15FloatRoundStyleE2EEESI_S1L_JEEENS4_5SM1004TMEM4LOAD25SM100_TMEM_LOAD_16dp32b8xES10_NS11_INS12_ILi0ELi4ELi3EEES15_NSS_INS5_IJS16_NSA_ILi16EEEEEENS5_IJS1X_SC_EEEEEEENS4_39AutoVectorizingCopyWithAssumedAlignmentILi128EEENS4_14SM90_TMA_STOREES21_S23_S23_EEEvvEEEEvNT_6ParamsE) ;  /* 0xffffff7c023c7950 */ /* 0x000fea0003c3ffff */
.L_x_160:
[----:B------:R-:W-:-:S00]  /*8310*/  BRA `(.L_x_160) ;  /* 0xfffffffc00fc7947 */ /* 0x000fc0000383ffff */
[----:B------:R-:W-:-:S00]  /*8320*/  NOP ;  /* 0x0000000000007918 */ /* 0x000fc00000000000 */
        /* <DEDUP_REMOVED lines=13> */
.L_x_161:


//--------------------- .nv.global.init           --------------------------
	.section	.nv.global.init,"aw",@progbits
.nv.global.init:
	.type		$str$26,@object
	.size		$str$26,($str$25 - $str$26)
$str$26:
        /*0000*/ 	.byte	0x2f, 0x74, 0x6d, 0x70, 0x2f, 0x63, 0x75, 0x74, 0x6c, 0x61, 0x73, 0x73, 0x5f, 0x73, 0x77, 0x65
        /*0010*/ 	.byte	0x65, 0x70, 0x5f, 0x73, 0x72, 0x63, 0x2f, 0x69, 0x6e, 0x63, 0x6c, 0x75, 0x64, 0x65, 0x2f, 0x63
        /*0020*/ 	.byte	0x75, 0x74, 0x65, 0x2f, 0x61, 0x74, 0x6f, 0x6d, 0x2f, 0x63, 0x6f, 0x70, 0x79, 0x5f, 0x74, 0x72
        /*0030*/ 	.byte	0x61, 0x69, 0x74, 0x73, 0x5f, 0x73, 0x6d, 0x31, 0x30, 0x30, 0x2e, 0x68, 0x70, 0x70, 0x00
	.type		$str$25,@object
	.size		$str$25,(__unnamed_1 - $str$25)
$str$25:
        /*003f*/ 	.byte	0x28, 0x28, 0x75, 0x69, 0x6e, 0x74, 0x33, 0x32, 0x5f, 0x74, 0x28, 0x74, 0x68, 0x72, 0x65, 0x61
        /*004f*/ 	.byte	0x64, 0x49, 0x64, 0x78, 0x2e, 0x78, 0x29, 0x20, 0x2f, 0x20, 0x33, 0x32, 0x29, 0x20, 0x25, 0x20
        /*005f*/ 	.byte	0x34, 0x29, 0x20, 0x3d, 0x3d, 0x20, 0x28, 0x28, 0x28, 0x74, 0x6d, 0x65, 0x6d, 0x5f, 0x61, 0x64
        /*006f*/ 	.byte	0x64, 0x72, 0x20, 0x3e, 0x3e, 0x20, 0x31, 0x36, 0x29, 0x20, 0x2f, 0x20, 0x33, 0x32, 0x29, 0x20
        /*007f*/ 	.byte	0x25, 0x20, 0x34, 0x29, 0x00
	.type		__unnamed_1,@object
	.size		__unnamed_1,(.L_1 - __unnamed_1)
__unnamed_1:
        /*0084*/ 	.byte	0x63, 0x6f, 0x6e, 0x73, 0x74, 0x65, 0x78, 0x70, 0x72, 0x20, 0x76, 0x6f, 0x69, 0x64, 0x20, 0x63
        /* <DEDUP_REMOVED lines=36> */
        /*02d4*/ 	.byte	0x3a, 0x3a, 0x43, 0x3c, 0x30, 0x3e, 0x3e, 0x3e, 0x3e, 0x5d, 0x00
.L_1:


//--------------------- .nv.shared._ZN7cutlass13device_kernelINS_4gemm6kernel13GemmUniversalIN4cute5tupleIJiiiiEEENS1_10collective13CollectiveMmaINS1_35MainloopSm100TmaUmmaWarpSpecializedILi12ELi2ELi4ENS5_IJNS4_1CILi2EEENSA_ILi1EEESC_EEEEENS5_IJNSA_ILi64EEENSA_ILi80EEENSA_ILi128EEEEEEaNS5_IJlSC_lEEEaSJ_NS4_8TiledMMAINS4_8MMA_AtomIJNS4_15SM100_MMA_S8_SSIaaiLi64ELi80ELNS4_4UMMA5MajorE0ELSO_0ELNSN_8SaturateE0EEEEEENS4_6LayoutINS5_IJSC_SC_SC_EEENS5_IJNSA_ILi0EEESU_SU_EEEEENS5_IJNS4_10UnderscoreESX_SX_EEEEENS4_13SM90_TMA_LOADENS4_14ComposedLayoutINS4_7SwizzleILi3ELi4ELi3EEENS4_18smem_ptr_flag_bitsILi8EEENSS_INS5_IJNSA_ILi8EEESH_EEENS5_IJSH_SC_EEEEEEEvNS4_8identityENS4_23SM90_TMA_LOAD_MULTICASTES1A_vS1B_EENS_8epilogue10collective18CollectiveEpilogueINS1E_23Sm100TmaWarpSpecializedILi1ELi1ELi40ELb0ELb0EEEJSI_NS5_IJNSS_ISF_SC_EENSS_ISG_SC_EEEEEaSJ_aSJ_NS1E_6fusion15FusionCallbacksIS1I_NS1M_17LinearCombinationIaiaiLNS_15FloatRoundStyleE2EEESI_S1L_JEEENS4_5SM1004TMEM4LOAD25SM100_TMEM_LOAD_16dp32b8xES10_NS11_INS12_ILi0ELi4ELi3EEES15_NSS_INS5_IJS16_NSA_ILi16EEEEEENS5_IJS1X_SC_EEEEEEENS4_39AutoVectorizingCopyWithAssumedAlignmentILi128EEENS4_14SM90_TMA_STOREES21_S23_S23_EEEvvEEEEvNT_6ParamsE --------------------------
	.section	.nv.shared._ZN7cutlass13device_kernelINS_4gemm6kernel13GemmUniversalIN4cute5tupleIJiiiiEEENS1_10collective13CollectiveMmaINS1_35MainloopSm100TmaUmmaWarpSpecializedILi12ELi2ELi4ENS5_IJNS4_1CILi2EEENSA_ILi1EEESC_EEEEENS5_IJNSA_ILi64EEENSA_ILi80EEENSA_ILi128EEEEEEaNS5_IJlSC_lEEEaSJ_NS4_8TiledMMAINS4_8MMA_AtomIJNS4_15SM100_MMA_S8_SSIaaiLi64ELi80ELNS4_4UMMA5MajorE0ELSO_0ELNSN_8SaturateE0EEEEEENS4_6LayoutINS5_IJSC_SC_SC_EEENS5_IJNSA_ILi0EEESU_SU_EEEEENS5_IJNS4_10UnderscoreESX_SX_EEEEENS4_13SM90_TMA_LOADENS4_14ComposedLayoutINS4_7SwizzleILi3ELi4ELi3EEENS4_18smem_ptr_flag_bitsILi8EEENSS_INS5_IJNSA_ILi8EEESH_EEENS5_IJSH_SC_EEEEEEEvNS4_8identityENS4_23SM90_TMA_LOAD_MULTICASTES1A_vS1B_EENS_8epilogue10collective18CollectiveEpilogueINS1E_23Sm100TmaWarpSpecializedILi1ELi1ELi40ELb0ELb0EEEJSI_NS5_IJNSS_ISF_SC_EENSS_ISG_SC_EEEEEaSJ_aSJ_NS1E_6fusion15FusionCallbacksIS1I_NS1M_17LinearCombinationIaiaiLNS_15FloatRoundStyleE2EEESI_S1L_JEEENS4_5SM1004TMEM4LOAD25SM100_TMEM_LOAD_16dp32b8xES10_NS11_INS12_ILi0ELi4ELi3EEES15_NSS_INS5_IJS16_NSA_ILi16EEEEEENS5_IJS1X_SC_EEEEEEENS4_39AutoVectorizingCopyWithAssumedAlignmentILi128EEENS4_14SM90_TMA_STOREES21_S23_S23_EEEvvEEEEvNT_6ParamsE,"aw",@nobits
	.sectionflags	@""
	.align	16
	.zero		1024


//--------------------- .nv.shared.reserved.0     --------------------------
	.section	.nv.shared.reserved.0,"aw",@nobits
	.weak		__nv_reservedSMEM_offset_0_alias
	.size		__nv_reservedSMEM_offset_0_alias, 0, 64
	.other		__nv_reservedSMEM_offset_0_alias,@"STO_CUDA_RESERVED_SHARED STV_DEFAULT"
__nv_reservedSMEM_offset_0_alias:
	.zero		0
.nv.shared.reserved.0:
	.zero		64
	.weak		__nv_reservedSMEM_tcgen05_partition
	.type		__nv_reservedSMEM_tcgen05_partition,@object
	.size		__nv_reservedSMEM_tcgen05_partition,(.L_0 - __nv_reservedSMEM_tcgen05_partition)
__nv_reservedSMEM_tcgen05_partition:
	.zero		32
.L_0:


//--------------------- .nv.global                --------------------------
	.section	.nv.global,"aw",@nobits
.nv.global:
	.type		_ZN40_INTERNAL_7a4d8140_4_k_cu_72b0f180_369994cute1_E,@object
	.size		_ZN40_INTERNAL_7a4d8140_4_k_cu_72b0f180_369994cute1_E,(_ZN40_INTERNAL_7a4d8140_4_k_cu_72b0f180_369994cuda3std3__45__cpo6cbeginE - _ZN40_INTERNAL_7a4d8140_4_k_cu_72b0f180_369994cute1_E)
_ZN40_INTERNAL_7a4d8140_4_k_cu_72b0f180_369994cute1_E:
	.zero		1
	.type		_ZN40_INTERNAL_7a4d8140_4_k_cu_72b0f180_369994cuda3std3__45__cpo6cbeginE,@object
	.size		_ZN40_INTERNAL_7a4d8140_4_k_cu_72b0f180_369994cuda3std3__45__cpo6cbeginE,(_ZN40_INTERNAL_7a4d8140_4_k_cu_72b0f180_369994cuda3std3__48in_placeE - _ZN40_INTERNAL_7a4d8140_4_k_cu_72b0f180_369994cuda3std3__45__cpo6cbeginE)
_ZN40_INTERNAL_7a4d8140_4_k_cu_72b0f180_369994cuda3std3__45__cpo6cbeginE:
	.zero		1
	.type		_ZN40_INTERNAL_7a4d8140_4_k_cu_72b0f180_369994cuda3std3__48in_placeE,@object
	.size		_ZN40_INTERNAL_7a4d8140_4_k_cu_72b0f180_369994cuda3std3__48in_placeE,(_ZN40_INTERNAL_7a4d8140_4_k_cu_72b0f180_369994cuda3std6ranges3__45__cpo9iter_moveE - _ZN40_INTERNAL_7a4d8140_4_k_cu_72b0f180_369994cuda3std3__48in_placeE)
_ZN40_INTERNAL_7a4d8140_4_k_cu_72b0f180_369994cuda3std3__48in_placeE:
	.zero		1
	.type		_ZN40_INTERNAL_7a4d8140_4_k_cu_72b0f180_369994cuda3std6ranges3__45__cpo9iter_moveE,@object
	.size		_ZN40_INTERNAL_7a4d8140_4_k_cu_72b0f180_369994cuda3std6ranges3__45__cpo9iter_moveE,(_ZN40_INTERNAL_7a4d8140_4_k_cu_72b0f180_369994cuda3std3__45__cpo5beginE - _ZN40_INTERNAL_7a4d8140_4_k_cu_72b0f180_369994cuda3std6ranges3__45__cpo9iter_moveE)
_ZN40_INTERNAL_7a4d8140_4_k_cu_72b0f180_369994cuda3std6ranges3__45__cpo9iter_moveE:
	.zero		1
	.type		_ZN40_INTERNAL_7a4d8140_4_k_cu_72b0f180_369994cuda3std3__45__cpo5beginE,@object
	.size		_ZN40_INTERNAL_7a4d8140_4_k_cu_72b0f180_369994cuda3std3__45__cpo5beginE,(_ZN40_INTERNAL_7a4d8140_4_k_cu_72b0f180_369994cuda3std3__442_GLOBAL__N__7a4d8140_4_k_cu_72b0f180_369996ignoreE - _ZN40_INTERNAL_7a4d8140_4_k_cu_72b0f180_369994cuda3std3__45__cpo5beginE)
_ZN40_INTERNAL_7a4d8140_4_k_cu_72b0f180_369994cuda3std3__45__cpo5beginE:
	.zero		1
	.type		_ZN40_INTERNAL_7a4d8140_4_k_cu_72b0f180_369994cuda3std3__442_GLOBAL__N__7a4d8140_4_k_cu_72b0f180_369996ignoreE,@object
	.size		_ZN40_INTERNAL_7a4d8140_4_k_cu_72b0f180_369994cuda3std3__442_GLOBAL__N__7a4d8140_4_k_cu_72b0f180_369996ignoreE,(_ZN40_INTERNAL_7a4d8140_4_k_cu_72b0f180_369994cute7productE - _ZN40_INTERNAL_7a4d8140_4_k_cu_72b0f180_369994cuda3std3__442_GLOBAL__N__7a4d8140_4_k_cu_72b0f180_369996ignoreE)
_ZN40_INTERNAL_7a4d8140_4_k_cu_72b0f180_369994cuda3std3__442_GLOBAL__N__7a4d8140_4_k_cu_72b0f180_369996ignoreE:
	.zero		1
	.type		_ZN40_INTERNAL_7a4d8140_4_k_cu_72b0f180_369994cute7productE,@object
	.size		_ZN40_INTERNAL_7a4d8140_4_k_cu_72b0f180_369994cute7productE,(_ZN40_INTERNAL_7a4d8140_4_k_cu_72b0f180_369994cuda3std3__45__cpo3endE - _ZN40_INTERNAL_7a4d8140_4_k_cu_72b0f180_369994cute7productE)
_ZN40_INTERNAL_7a4d8140_4_k_cu_72b0f180_369994cute7productE:
	.zero		1
	.type		_ZN40_INTERNAL_7a4d8140_4_k_cu_72b0f180_369994cuda3std3__45__cpo3endE,@object
	.size		_ZN40_INTERNAL_7a4d8140_4_k_cu_72b0f180_369994cuda3std3__45__cpo3endE,(_ZN40_INTERNAL_7a4d8140_4_k_cu_72b0f180_369994cuda3std3__419piecewise_constructE - _ZN40_INTERNAL_7a4d8140_4_k_cu_72b0f180_369994cuda3std3__45__cpo3endE)
_ZN40_INTERNAL_7a4d8140_4_k_cu_72b0f180_369994cuda3std3__45__cpo3endE:
	.zero		1
	.type		_ZN40_INTERNAL_7a4d8140_4_k_cu_72b0f180_369994cuda3std3__419piecewise_constructE,@object
	.size		_ZN40_INTERNAL_7a4d8140_4_k_cu_72b0f180_369994cuda3std3__419piecewise_constructE,(_ZN40_INTERNAL_7a4d8140_4_k_cu_72b0f180_369994cuda3std3__45__cpo4cendE - _ZN40_INTERNAL_7a4d8140_4_k_cu_72b0f180_369994cuda3std3__419piecewise_constructE)
_ZN40_INTERNAL_7a4d8140_4_k_cu_72b0f180_369994cuda3std3__419piecewise_constructE:
	.zero		1
	.type		_ZN40_INTERNAL_7a4d8140_4_k_cu_72b0f180_369994cuda3std3__45__cpo4cendE,@object
	.size		_ZN40_INTERNAL_7a4d8140_4_k_cu_72b0f180_369994cuda3std3__45__cpo4cendE,(_ZN40_INTERNAL_7a4d8140_4_k_cu_72b0f180_369994cuda3std6ranges3__45__cpo4swapE - _ZN40_INTERNAL_7a4d8140_4_k_cu_72b0f180_369994cuda3std3__45__cpo4cendE)
_ZN40_INTERNAL_7a4d8140_4_k_cu_72b0f180_369994cuda3std3__45__cpo4cendE:
	.zero		1
	.type		_ZN40_INTERNAL_7a4d8140_4_k_cu_72b0f180_369994cuda3std6ranges3__45__cpo4swapE,@object
	.size		_ZN40_INTERNAL_7a4d8140_4_k_cu_72b0f180_369994cuda3std6ranges3__45__cpo4swapE,(.L_9 - _ZN40_INTERNAL_7a4d8140_4_k_cu_72b0f180_369994cuda3std6ranges3__45__cpo4swapE)
_ZN40_INTERNAL_7a4d8140_4_k_cu_72b0f180_369994cuda3std6ranges3__45__cpo4swapE:
	.zero		1
.L_9:


//--------------------- .nv.constant0._ZN7cutlass13device_kernelINS_4gemm6kernel13GemmUniversalIN4cute5tupleIJiiiiEEENS1_10collective13CollectiveMmaINS1_35MainloopSm100TmaUmmaWarpSpecializedILi12ELi2ELi4ENS5_IJNS4_1CILi2EEENSA_ILi1EEESC_EEEEENS5_IJNSA_ILi64EEENSA_ILi80EEENSA_ILi128EEEEEEaNS5_IJlSC_lEEEaSJ_NS4_8TiledMMAINS4_8MMA_AtomIJNS4_15SM100_MMA_S8_SSIaaiLi64ELi80ELNS4_4UMMA5MajorE0ELSO_0ELNSN_8SaturateE0EEEEEENS4_6LayoutINS5_IJSC_SC_SC_EEENS5_IJNSA_ILi0EEESU_SU_EEEEENS5_IJNS4_10UnderscoreESX_SX_EEEEENS4_13SM90_TMA_LOADENS4_14ComposedLayoutINS4_7SwizzleILi3ELi4ELi3EEENS4_18smem_ptr_flag_bitsILi8EEENSS_INS5_IJNSA_ILi8EEESH_EEENS5_IJSH_SC_EEEEEEEvNS4_8identityENS4_23SM90_TMA_LOAD_MULTICASTES1A_vS1B_EENS_8epilogue10collective18CollectiveEpilogueINS1E_23Sm100TmaWarpSpecializedILi1ELi1ELi40ELb0ELb0EEEJSI_NS5_IJNSS_ISF_SC_EENSS_ISG_SC_EEEEEaSJ_aSJ_NS1E_6fusion15FusionCallbacksIS1I_NS1M_17LinearCombinationIaiaiLNS_15FloatRoundStyleE2EEESI_S1L_JEEENS4_5SM1004TMEM4LOAD25SM100_TMEM_LOAD_16dp32b8xES10_NS11_INS12_ILi0ELi4ELi3EEES15_NSS_INS5_IJS16_NSA_ILi16EEEEEENS5_IJS1X_SC_EEEEEEENS4_39AutoVectorizingCopyWithAssumedAlignmentILi128EEENS4_14SM90_TMA_STOREES21_S23_S23_EEEvvEEEEvNT_6ParamsE --------------------------
	.section	.nv.constant0._ZN7cutlass13device_kernelINS_4gemm6kernel13GemmUniversalIN4cute5tupleIJiiiiEEENS1_10collective13CollectiveMmaINS1_35MainloopSm100TmaUmmaWarpSpecializedILi12ELi2ELi4ENS5_IJNS4_1CILi2EEENSA_ILi1EEESC_EEEEENS5_IJNSA_ILi64EEENSA_ILi80EEENSA_ILi128EEEEEEaNS5_IJlSC_lEEEaSJ_NS4_8TiledMMAINS4_8MMA_AtomIJNS4_15SM100_MMA_S8_SSIaaiLi64ELi80ELNS4_4UMMA5MajorE0ELSO_0ELNSN_8SaturateE0EEEEEENS4_6LayoutINS5_IJSC_SC_SC_EEENS5_IJNSA_ILi0EEESU_SU_EEEEENS5_IJNS4_10UnderscoreESX_SX_EEEEENS4_13SM90_TMA_LOADENS4_14ComposedLayoutINS4_7SwizzleILi3ELi4ELi3EEENS4_18smem_ptr_flag_bitsILi8EEENSS_INS5_IJNSA_ILi8EEESH_EEENS5_IJSH_SC_EEEEEEEvNS4_8identityENS4_23SM90_TMA_LOAD_MULTICASTES1A_vS1B_EENS_8epilogue10collective18CollectiveEpilogueINS1E_23Sm100TmaWarpSpecializedILi1ELi1ELi40ELb0ELb0EEEJSI_NS5_IJNSS_ISF_SC_EENSS_ISG_SC_EEEEEaSJ_aSJ_NS1E_6fusion15FusionCallbacksIS1I_NS1M_17LinearCombinationIaiaiLNS_15FloatRoundStyleE2EEESI_S1L_JEEENS4_5SM1004TMEM4LOAD25SM100_TMEM_LOAD_16dp32b8xES10_NS11_INS12_ILi0ELi4ELi3EEES15_NSS_INS5_IJS16_NSA_ILi16EEEEEENS5_IJS1X_SC_EEEEEEENS4_39AutoVectorizingCopyWithAssumedAlignmentILi128EEENS4_14SM90_TMA_STOREES21_S23_S23_EEEvvEEEEvNT_6ParamsE,"a",@progbits
	.sectionflags	@""
	.align	4
.nv.constant0._ZN7cutlass13device_kernelINS_4gemm6kernel13GemmUniversalIN4cute5tupleIJiiiiEEENS1_10collective13CollectiveMmaINS1_35MainloopSm100TmaUmmaWarpSpecializedILi12ELi2ELi4ENS5_IJNS4_1CILi2EEENSA_ILi1EEESC_EEEEENS5_IJNSA_ILi64EEENSA_ILi80EEENSA_ILi128EEEEEEaNS5_IJlSC_lEEEaSJ_NS4_8TiledMMAINS4_8MMA_AtomIJNS4_15SM100_MMA_S8_SSIaaiLi64ELi80ELNS4_4UMMA5MajorE0ELSO_0ELNSN_8SaturateE0EEEEEENS4_6LayoutINS5_IJSC_SC_SC_EEENS5_IJNSA_ILi0EEESU_SU_EEEEENS5_IJNS4_10UnderscoreESX_SX_EEEEENS4_13SM90_TMA_LOADENS4_14ComposedLayoutINS4_7SwizzleILi3ELi4ELi3EEENS4_18smem_ptr_flag_bitsILi8EEENSS_INS5_IJNSA_ILi8EEESH_EEENS5_IJSH_SC_EEEEEEEvNS4_8identityENS4_23SM90_TMA_LOAD_MULTICASTES1A_vS1B_EENS_8epilogue10collective18CollectiveEpilogueINS1E_23Sm100TmaWarpSpecializedILi1ELi1ELi40ELb0ELb0EEEJSI_NS5_IJNSS_ISF_SC_EENSS_ISG_SC_EEEEEaSJ_aSJ_NS1E_6fusion15FusionCallbacksIS1I_NS1M_17LinearCombinationIaiaiLNS_15FloatRoundStyleE2EEESI_S1L_JEEENS4_5SM1004TMEM4LOAD25SM100_TMEM_LOAD_16dp32b8xES10_NS11_INS12_ILi0ELi4ELi3EEES15_NSS_INS5_IJS16_NSA_ILi16EEEEEENS5_IJS1X_SC_EEEEEEENS4_39AutoVectorizingCopyWithAssumedAlignmentILi128EEENS4_14SM90_TMA_STOREES21_S23_S23_EEEvvEEEEvNT_6ParamsE:
	.zero		2944


//--------------------- SYMBOLS --------------------------

	.type		.nv.reservedSmem.offset0,@object
	.size		.nv.reservedSmem.offset0,0x4
	.type		.nv.reservedSmem.cap,@object
	.size		.nv.reservedSmem.cap,0x4
	.type		__assertfail,@function
